	.target	sm_90a

	.elftype	@"ET_EXEC"


//--------------------- .note.nv.tkinfo           --------------------------
	.section	.note.nv.tkinfo,"",@"SHT_NOTE"
	.sectionflags	@"SHF_NOTE_NV_TKINFO"
	.tkinfo
        /*0018*/ 	.word	0x00000002
        /*0030*/ 	.string	""
        /*0030*/ 	.string	"ptxas"
        /*0030*/ 	.string	"Cuda compilation tools, release 13.0, V13.0.88"
        /*0030*/ 	.string	"Build cuda_13.0.r13.0/compiler.36424714_0"
        /*0030*/ 	.string	"-arch sm_90a -m 64 "



//--------------------- .note.nv.cuinfo           --------------------------
	.section	.note.nv.cuinfo,"",@"SHT_NOTE"
	.sectionflags	@"SHF_NOTE_NV_CUINFO"
        /*0018*/ 	.short	0x0002
        /*001a*/ 	.short	0x005a
        /*001c*/ 	.short	0x0082
	.zero		2


//--------------------- .nv.info                  --------------------------
	.section	.nv.info,"",@"SHT_CUDA_INFO"
	.align	4


	//----- nvinfo : EIATTR_REGCOUNT
	.align		4
        /*0000*/ 	.byte	0x04, 0x2f
        /*0002*/ 	.short	(.L_15 - .L_14)
	.align		4
.L_14:
        /*0004*/ 	.word	index@(_ZN7cutlass13device_kernelINS_4gemm6kernel13GemmUniversalIN4cute5tupleIJiiiiEEENS1_10collective13CollectiveMmaINS1_34MainloopSm90TmaGmmaWarpSpecializedILi2ENS5_IJNS4_1CILi1EEESB_SB_EEENS1_32KernelTmaWarpSpecializedPingpongEEENS5_IJNSA_ILi64EEENSA_ILi128EEESG_EEENS_10tfloat32_tENS5_IJlSB_lEEESI_SJ_NS4_8TiledMMAINS4_8MMA_AtomIJNS4_4SM904GMMA30MMA_64x128x8_F32TF32TF32_SS_TNILNSN_7ScaleInE1ELSP_1EEEEEENS4_6LayoutISC_NS5_IJNSA_ILi0EEEST_ST_EEEEENS5_IJNS4_10UnderscoreESW_SW_EEEEENS4_13SM90_TMA_LOADENS4_14ComposedLayoutINS4_7SwizzleILi3ELi4ELi3EEENS4_18smem_ptr_flag_bitsILi32EEENSS_INS5_IJNSA_ILi8EEENSA_ILi32EEEEEENS5_IJS16_SB_EEEEEEEvNS4_8identityESZ_S1A_vS1B_EENS_8epilogue10collective6detail29Sm90TmaWarpSpecializedAdapterINS1E_15DefaultEpilogueISI_SJ_SJ_NS1D_6thread17LinearCombinationISI_Li1EffLNS1I_9ScaleType4KindE0ELNS_15FloatRoundStyleE2ESI_EENS1_15EpilogueDefaultEEEEEvvEEEEvNT_6ParamsE)
        /*0008*/ 	.word	0x000000a8


	//----- nvinfo : EIATTR_FRAME_SIZE
	.align		4
.L_15:
        /*000c*/ 	.byte	0x04, 0x11
        /*000e*/ 	.short	(.L_17 - .L_16)
	.align		4
.L_16:
        /*0010*/ 	.word	index@(_ZN7cutlass13device_kernelINS_4gemm6kernel13GemmUniversalIN4cute5tupleIJiiiiEEENS1_10collective13CollectiveMmaINS1_34MainloopSm90TmaGmmaWarpSpecializedILi2ENS5_IJNS4_1CILi1EEESB_SB_EEENS1_32KernelTmaWarpSpecializedPingpongEEENS5_IJNSA_ILi64EEENSA_ILi128EEESG_EEENS_10tfloat32_tENS5_IJlSB_lEEESI_SJ_NS4_8TiledMMAINS4_8MMA_AtomIJNS4_4SM904GMMA30MMA_64x128x8_F32TF32TF32_SS_TNILNSN_7ScaleInE1ELSP_1EEEEEENS4_6LayoutISC_NS5_IJNSA_ILi0EEEST_ST_EEEEENS5_IJNS4_10UnderscoreESW_SW_EEEEENS4_13SM90_TMA_LOADENS4_14ComposedLayoutINS4_7SwizzleILi3ELi4ELi3EEENS4_18smem_ptr_flag_bitsILi32EEENSS_INS5_IJNSA_ILi8EEENSA_ILi32EEEEEENS5_IJS16_SB_EEEEEEEvNS4_8identityESZ_S1A_vS1B_EENS_8epilogue10collective6detail29Sm90TmaWarpSpecializedAdapterINS1E_15DefaultEpilogueISI_SJ_SJ_NS1D_6thread17LinearCombinationISI_Li1EffLNS1I_9ScaleType4KindE0ELNS_15FloatRoundStyleE2ESI_EENS1_15EpilogueDefaultEEEEEvvEEEEvNT_6ParamsE)
        /*0014*/ 	.word	0x00000000


	//----- nvinfo : EIATTR_MIN_STACK_SIZE
	.align		4
.L_17:
        /*0018*/ 	.byte	0x04, 0x12
        /*001a*/ 	.short	(.L_19 - .L_18)
	.align		4
.L_18:
        /*001c*/ 	.word	index@(_ZN7cutlass13device_kernelINS_4gemm6kernel13GemmUniversalIN4cute5tupleIJiiiiEEENS1_10collective13CollectiveMmaINS1_34MainloopSm90TmaGmmaWarpSpecializedILi2ENS5_IJNS4_1CILi1EEESB_SB_EEENS1_32KernelTmaWarpSpecializedPingpongEEENS5_IJNSA_ILi64EEENSA_ILi128EEESG_EEENS_10tfloat32_tENS5_IJlSB_lEEESI_SJ_NS4_8TiledMMAINS4_8MMA_AtomIJNS4_4SM904GMMA30MMA_64x128x8_F32TF32TF32_SS_TNILNSN_7ScaleInE1ELSP_1EEEEEENS4_6LayoutISC_NS5_IJNSA_ILi0EEEST_ST_EEEEENS5_IJNS4_10UnderscoreESW_SW_EEEEENS4_13SM90_TMA_LOADENS4_14ComposedLayoutINS4_7SwizzleILi3ELi4ELi3EEENS4_18smem_ptr_flag_bitsILi32EEENSS_INS5_IJNSA_ILi8EEENSA_ILi32EEEEEENS5_IJS16_SB_EEEEEEEvNS4_8identityESZ_S1A_vS1B_EENS_8epilogue10collective6detail29Sm90TmaWarpSpecializedAdapterINS1E_15DefaultEpilogueISI_SJ_SJ_NS1D_6thread17LinearCombinationISI_Li1EffLNS1I_9ScaleType4KindE0ELNS_15FloatRoundStyleE2ESI_EENS1_15EpilogueDefaultEEEEEvvEEEEvNT_6ParamsE)
        /*0020*/ 	.word	0x00000000
.L_19:


//--------------------- .nv.compat                --------------------------
	.section	.nv.compat,"",@"SHT_CUDA_COMPAT_INFO"
	.align	4
        /*0000*/ 	.byte	0x02, 0x09, 0x01, 0x00, 0x02, 0x02, 0x04, 0x00, 0x02, 0x05, 0x05, 0x00, 0x03, 0x07, 0x01, 0x01
        /*0010*/ 	.byte	0x02, 0x03, 0x01, 0x00, 0x02, 0x06, 0x01, 0x00, 0x04, 0x0b, 0x08, 0x00, 0x00, 0x00, 0x00, 0x00
        /*0020*/ 	.byte	0x00, 0x00, 0x00, 0x00


//--------------------- .nv.info._ZN7cutlass13device_kernelINS_4gemm6kernel13GemmUniversalIN4cute5tupleIJiiiiEEENS1_10collective13CollectiveMmaINS1_34MainloopSm90TmaGmmaWarpSpecializedILi2ENS5_IJNS4_1CILi1EEESB_SB_EEENS1_32KernelTmaWarpSpecializedPingpongEEENS5_IJNSA_ILi64EEENSA_ILi128EEESG_EEENS_10tfloat32_tENS5_IJlSB_lEEESI_SJ_NS4_8TiledMMAINS4_8MMA_AtomIJNS4_4SM904GMMA30MMA_64x128x8_F32TF32TF32_SS_TNILNSN_7ScaleInE1ELSP_1EEEEEENS4_6LayoutISC_NS5_IJNSA_ILi0EEEST_ST_EEEEENS5_IJNS4_10UnderscoreESW_SW_EEEEENS4_13SM90_TMA_LOADENS4_14ComposedLayoutINS4_7SwizzleILi3ELi4ELi3EEENS4_18smem_ptr_flag_bitsILi32EEENSS_INS5_IJNSA_ILi8EEENSA_ILi32EEEEEENS5_IJS16_SB_EEEEEEEvNS4_8identityESZ_S1A_vS1B_EENS_8epilogue10collective6detail29Sm90TmaWarpSpecializedAdapterINS1E_15DefaultEpilogueISI_SJ_SJ_NS1D_6thread17LinearCombinationISI_Li1EffLNS1I_9ScaleType4KindE0ELNS_15FloatRoundStyleE2ESI_EENS1_15EpilogueDefaultEEEEEvvEEEEvNT_6ParamsE --------------------------
	.section	.nv.info._ZN7cutlass13device_kernelINS_4gemm6kernel13GemmUniversalIN4cute5tupleIJiiiiEEENS1_10collective13CollectiveMmaINS1_34MainloopSm90TmaGmmaWarpSpecializedILi2ENS5_IJNS4_1CILi1EEESB_SB_EEENS1_32KernelTmaWarpSpecializedPingpongEEENS5_IJNSA_ILi64EEENSA_ILi128EEESG_EEENS_10tfloat32_tENS5_IJlSB_lEEESI_SJ_NS4_8TiledMMAINS4_8MMA_AtomIJNS4_4SM904GMMA30MMA_64x128x8_F32TF32TF32_SS_TNILNSN_7ScaleInE1ELSP_1EEEEEENS4_6LayoutISC_NS5_IJNSA_ILi0EEEST_ST_EEEEENS5_IJNS4_10UnderscoreESW_SW_EEEEENS4_13SM90_TMA_LOADENS4_14ComposedLayoutINS4_7SwizzleILi3ELi4ELi3EEENS4_18smem_ptr_flag_bitsILi32EEENSS_INS5_IJNSA_ILi8EEENSA_ILi32EEEEEENS5_IJS16_SB_EEEEEEEvNS4_8identityESZ_S1A_vS1B_EENS_8epilogue10collective6detail29Sm90TmaWarpSpecializedAdapterINS1E_15DefaultEpilogueISI_SJ_SJ_NS1D_6thread17LinearCombinationISI_Li1EffLNS1I_9ScaleType4KindE0ELNS_15FloatRoundStyleE2ESI_EENS1_15EpilogueDefaultEEEEEvvEEEEvNT_6ParamsE,"",@"SHT_CUDA_INFO"
	.sectionflags	@""
	.align	4


	//----- nvinfo : EIATTR_CUDA_API_VERSION
	.align		4
        /*0000*/ 	.byte	0x04, 0x37
        /*0002*/ 	.short	(.L_21 - .L_20)
.L_20:
        /*0004*/ 	.word	0x00000082


	//----- nvinfo : EIATTR_KPARAM_INFO
	.align		4
.L_21:
        /*0008*/ 	.byte	0x04, 0x17
        /*000a*/ 	.short	(.L_23 - .L_22)
.L_22:
        /*000c*/ 	.word	0x00000000
        /*0010*/ 	.short	0x0000
        /*0012*/ 	.short	0x0070
        /*0014*/ 	.byte	0x00, 0xf0, 0x01, 0x10


	//----- nvinfo : EIATTR_SPARSE_MMA_MASK
	.align		4
.L_23:
        /*0018*/ 	.byte	0x03, 0x50
        /*001a*/ 	.short	0x0000


	//----- nvinfo : EIATTR_MAXREG_COUNT
	.align		4
        /*001c*/ 	.byte	0x03, 0x1b
        /*001e*/ 	.short	0x00a8


	//----- nvinfo : EIATTR_NUM_BARRIERS
	.align		4
        /*0020*/ 	.byte	0x02, 0x4c
        /*0022*/ 	.byte	0x01
	.zero		1


	//----- nvinfo : EIATTR_EXTERNS
	.align		4
        /*0024*/ 	.byte	0x04, 0x0f
        /*0026*/ 	.short	(.L_25 - .L_24)


	//   ....[0]....
	.align		4
.L_24:
        /*0028*/ 	.word	index@(__assertfail)


	//----- nvinfo : EIATTR_MERCURY_ISA_VERSION
	.align		4
.L_25:
        /*002c*/ 	.byte	0x03, 0x5f
        /*002e*/ 	.short	0x0101


	//----- nvinfo : EIATTR_INT_WARP_WIDE_INSTR_OFFSETS
	.align		4
        /*0030*/ 	.byte	0x04, 0x31
        /*0032*/ 	.short	(.L_27 - .L_26)


	//   ....[0]....
.L_26:
        /*0034*/ 	.word	0x00000430


	//   ....[1]....
        /*0038*/ 	.word	0x00000450


	//   ....[2]....
        /*003c*/ 	.word	0x000004d0


	//   ....[3]....
        /*0040*/ 	.word	0x000004e0


	//   ....[4]....
        /*0044*/ 	.word	0x000004f0


	//   ....[5]....
        /*0048*/ 	.word	0x00000510


	//   ....[6]....
        /*004c*/ 	.word	0x00000570


	//   ....[7]....
        /*0050*/ 	.word	0x00000590


	//----- nvinfo : EIATTR_COOP_GROUP_MASK_REGIDS
	.align		4
.L_27:
        /*0054*/ 	.byte	0x04, 0x29
        /*0056*/ 	.short	(.L_29 - .L_28)


	//   ....[0]....
.L_28:
        /*0058*/ 	.word	0xffffffff


	//   ....[1]....
        /*005c*/ 	.word	0xffffffff


	//   ....[2]....
        /*0060*/ 	.word	0xffffffff


	//   ....[3]....
        /*0064*/ 	.word	0xffffffff


	//   ....[4]....
        /*0068*/ 	.word	0xffffffff


	//   ....[5]....
        /*006c*/ 	.word	0xffffffff


	//----- nvinfo : EIATTR_COOP_GROUP_INSTR_OFFSETS
	.align		4
.L_29:
        /*0070*/ 	.byte	0x04, 0x28
        /*0072*/ 	.short	(.L_31 - .L_30)


	//   ....[0]....
.L_30:
        /*0074*/ 	.word	0x00000050


	//   ....[1]....
        /*0078*/ 	.word	0x00000080


	//   ....[2]....
        /*007c*/ 	.word	0x00000180


	//   ....[3]....
        /*0080*/ 	.word	0x00000350


	//   ....[4]....
        /*0084*/ 	.word	0x00000390


	//   ....[5]....
        /*0088*/ 	.word	0x000003d0


	//----- nvinfo : EIATTR_REG_RECONFIG
	.align		4
.L_31:
        /*008c*/ 	.byte	0x01, 0x54
	.zero		2


	//----- nvinfo : EIATTR_SYSCALL_OFFSETS
	.align		4
        /*0090*/ 	.byte	0x04, 0x46
        /*0092*/ 	.short	(.L_33 - .L_32)


	//   ....[0]....
.L_32:
        /*0094*/ 	.word	0x00001740


	//----- nvinfo : EIATTR_MBARRIER_INSTR_OFFSETS
	.align		4
.L_33:
        /*0098*/ 	.byte	0x04, 0x39
        /*009a*/ 	.short	(.L_35 - .L_34)


	//   ....[0]....
.L_34:
        /*009c*/ 	.word	0x00000300
        /*00a0*/ 	.word	0x000000ff
        /*00a4*/ 	.word	0x00000000
        /*00a8*/ 	.short	0x0100
        /*00aa*/ 	.byte	0x09
	.zero		1


	//   ....[1]....
        /*00ac*/ 	.word	0x00000310
        /*00b0*/ 	.word	0x000000ff
        /*00b4*/ 	.word	0x00000010
        /*00b8*/ 	.short	0x0100
        /*00ba*/ 	.byte	0x09
	.zero		1


	//   ....[2]....
        /*00bc*/ 	.word	0x00000320
        /*00c0*/ 	.word	0x000000ff
        /*00c4*/ 	.word	0x00000008
        /*00c8*/ 	.short	0x0100
        /*00ca*/ 	.byte	0x09
	.zero		1


	//   ....[3]....
        /*00cc*/ 	.word	0x00000330
        /*00d0*/ 	.word	0x000000ff
        /*00d4*/ 	.word	0x00000018
        /*00d8*/ 	.short	0x0100
        /*00da*/ 	.byte	0x09
	.zero		1


	//   ....[4]....
        /*00dc*/ 	.word	0x000005b0
        /*00e0*/ 	.word	0x000000ff
        /*00e4*/ 	.word	0x00000050
        /*00e8*/ 	.short	0x0100
        /*00ea*/ 	.byte	0x09
	.zero		1


	//   ....[5]....
        /*00ec*/ 	.word	0x000005c0
        /*00f0*/ 	.word	0x000000ff
        /*00f4*/ 	.word	0x00000058
        /*00f8*/ 	.short	0x0100
        /*00fa*/ 	.byte	0x09
	.zero		1


	//   ....[6]....
        /*00fc*/ 	.word	0x00000600
        /*0100*/ 	.word	0x000000ff
        /*0104*/ 	.word	0x00000030
        /*0108*/ 	.short	0x0100
        /*010a*/ 	.byte	0x0a
	.zero		1


	//   ....[7]....
        /*010c*/ 	.word	0x00000620
        /*0110*/ 	.word	0x000000ff
        /*0114*/ 	.word	0x00000038
        /*0118*/ 	.short	0x0100
        /*011a*/ 	.byte	0x0a
	.zero		1


	//   ....[8]....
        /*011c*/ 	.word	0x00000630
        /*0120*/ 	.word	0x000000ff
        /*0124*/ 	.word	0x00000040
        /*0128*/ 	.short	0x0100
        /*012a*/ 	.byte	0x0a
	.zero		1


	//   ....[9]....
        /*012c*/ 	.word	0x00000640
        /*0130*/ 	.word	0x000000ff
        /*0134*/ 	.word	0x00000048
        /*0138*/ 	.short	0x0100
        /*013a*/ 	.byte	0x0a
	.zero		1


	//   ....[10]....
        /*013c*/ 	.word	0x00001600
        /*0140*/ 	.word	0x0000005f
        /*0144*/ 	.word	0xfffffff8
        /*0148*/ 	.short	0x010a
        /*014a*/ 	.byte	0x3f
	.zero		1


	//   ....[11]....
        /*014c*/ 	.word	0x000017d0
        /*0150*/ 	.word	0x00000003
        /*0154*/ 	.word	0x00000000
        /*0158*/ 	.short	0x010a
        /*015a*/ 	.byte	0x3f
	.zero		1


	//   ....[12]....
        /*015c*/ 	.word	0x00001830
        /*0160*/ 	.word	0x00000003
        /*0164*/ 	.word	0x00000000
        /*0168*/ 	.short	0x010a
        /*016a*/ 	.byte	0x3f
	.zero		1


	//   ....[13]....
        /*016c*/ 	.word	0x000020d0
        /*0170*/ 	.word	0x000000ff
        /*0174*/ 	.word	0x00000000
        /*0178*/ 	.short	0x010a
        /*017a*/ 	.byte	0x04
	.zero		1


	//   ....[14]....
        /*017c*/ 	.word	0x00002110
        /*0180*/ 	.word	0x000000ff
        /*0184*/ 	.word	0x00000000
        /*0188*/ 	.short	0x010a
        /*018a*/ 	.byte	0x04
	.zero		1


	//   ....[15]....
        /*018c*/ 	.word	0x000028c0
        /*0190*/ 	.word	0x000000ff
        /*0194*/ 	.word	0x00000000
        /*0198*/ 	.short	0x0101
        /*019a*/ 	.byte	0x04
	.zero		1


	//   ....[16]....
        /*019c*/ 	.word	0x000029b0
        /*01a0*/ 	.word	0x00000063
        /*01a4*/ 	.word	0x00000000
        /*01a8*/ 	.short	0x0101
        /*01aa*/ 	.byte	0x32
	.zero		1


	//   ....[17]....
        /*01ac*/ 	.word	0x00002a70
        /*01b0*/ 	.word	0x000000ff
        /*01b4*/ 	.word	0x00000000
        /*01b8*/ 	.short	0x0101
        /*01ba*/ 	.byte	0x04
	.zero		1


	//   ....[18]....
        /*01bc*/ 	.word	0x00002ac0
        /*01c0*/ 	.word	0x0000005f
        /*01c4*/ 	.word	0x00000008
        /*01c8*/ 	.short	0x010a
        /*01ca*/ 	.byte	0x3f
	.zero		1


	//   ....[19]....
        /*01cc*/ 	.word	0x00006ba0
        /*01d0*/ 	.word	0x00000060
        /*01d4*/ 	.word	0x00000000
        /*01d8*/ 	.short	0x0101
        /*01da*/ 	.byte	0x32
	.zero		1


	//   ....[20]....
        /*01dc*/ 	.word	0x000075b0
        /*01e0*/ 	.word	0x00000007
        /*01e4*/ 	.word	0x00000010
        /*01e8*/ 	.short	0x010a
        /*01ea*/ 	.byte	0x3f
	.zero		1


	//   ....[21]....
        /*01ec*/ 	.word	0x00007b80
        /*01f0*/ 	.word	0x00000003
        /*01f4*/ 	.word	0x00000058
        /*01f8*/ 	.short	0x0101
        /*01fa*/ 	.byte	0x3f
	.zero		1


	//   ....[22]....
        /*01fc*/ 	.word	0x000082f0
        /*0200*/ 	.word	0x00000007
        /*0204*/ 	.word	0x00000000
        /*0208*/ 	.short	0x010a
        /*020a*/ 	.byte	0x3f
	.zero		1


	//   ....[23]....
        /*020c*/ 	.word	0x00008370
        /*0210*/ 	.word	0x00000003
        /*0214*/ 	.word	0x00000000
        /*0218*/ 	.short	0x010a
        /*021a*/ 	.byte	0x3f
	.zero		1


	//   ....[24]....
        /*021c*/ 	.word	0x000083d0
        /*0220*/ 	.word	0x0000005f
        /*0224*/ 	.word	0xfffffff8
        /*0228*/ 	.short	0x010a
        /*022a*/ 	.byte	0x3f
	.zero		1


	//   ....[25]....
        /*022c*/ 	.word	0x00008420
        /*0230*/ 	.word	0x00000003
        /*0234*/ 	.word	0x00000000
        /*0238*/ 	.short	0x010a
        /*023a*/ 	.byte	0x3f
	.zero		1


	//   ....[26]....
        /*023c*/ 	.word	0x00008480
        /*0240*/ 	.word	0x00000004
        /*0244*/ 	.word	0x00000000
        /*0248*/ 	.short	0x010a
        /*024a*/ 	.byte	0x3f
	.zero		1


	//   ....[27]....
        /*024c*/ 	.word	0x000084d0
        /*0250*/ 	.word	0x0000005f
        /*0254*/ 	.word	0x00000008
        /*0258*/ 	.short	0x010a
        /*025a*/ 	.byte	0x3f
	.zero		1


	//   ....[28]....
        /*025c*/ 	.word	0x000085a0
        /*0260*/ 	.word	0x00000007
        /*0264*/ 	.word	0x00000010
        /*0268*/ 	.short	0x010a
        /*026a*/ 	.byte	0x3f
	.zero		1


	//   ....[29]....
        /*026c*/ 	.word	0x00008670
        /*0270*/ 	.word	0x00000007
        /*0274*/ 	.word	0x00000000
        /*0278*/ 	.short	0x010a
        /*027a*/ 	.byte	0x3f
	.zero		1


	//----- nvinfo : EIATTR_NUM_MBARRIERS
	.align		4
.L_35:
        /*027c*/ 	.byte	0x03, 0x38
        /*027e*/ 	.short	0x000a


	//----- nvinfo : EIATTR_EXIT_INSTR_OFFSETS
	.align		4
        /*0280*/ 	.byte	0x04, 0x1c
        /*0282*/ 	.short	(.L_37 - .L_36)


	//   ....[0]....
.L_36:
        /*0284*/ 	.word	0x00001200


	//   ....[1]....
        /*0288*/ 	.word	0x00001260


	//   ....[2]....
        /*028c*/ 	.word	0x000072e0


	//   ....[3]....
        /*0290*/ 	.word	0x00007310


	//   ....[4]....
        /*0294*/ 	.word	0x000083c0


	//----- nvinfo : EIATTR_MAX_THREADS
	.align		4
.L_37:
        /*0298*/ 	.byte	0x04, 0x05
        /*029a*/ 	.short	(.L_39 - .L_38)
.L_38:
        /*029c*/ 	.word	0x00000180
        /*02a0*/ 	.word	0x00000001
        /*02a4*/ 	.word	0x00000001


	//----- nvinfo : EIATTR_CRS_STACK_SIZE
	.align		4
.L_39:
        /*02a8*/ 	.byte	0x04, 0x1e
        /*02aa*/ 	.short	(.L_41 - .L_40)
.L_40:
        /*02ac*/ 	.word	0x00000000


	//----- nvinfo : EIATTR_CBANK_PARAM_SIZE
	.align		4
.L_41:
        /*02b0*/ 	.byte	0x03, 0x19
        /*02b2*/ 	.short	0x0470


	//----- nvinfo : EIATTR_PARAM_CBANK
	.align		4
        /*02b4*/ 	.byte	0x04, 0x0a
        /*02b6*/ 	.short	(.L_43 - .L_42)
	.align		4
.L_42:
        /*02b8*/ 	.word	index@(.nv.constant0._ZN7cutlass13device_kernelINS_4gemm6kernel13GemmUniversalIN4cute5tupleIJiiiiEEENS1_10collective13CollectiveMmaINS1_34MainloopSm90TmaGmmaWarpSpecializedILi2ENS5_IJNS4_1CILi1EEESB_SB_EEENS1_32KernelTmaWarpSpecializedPingpongEEENS5_IJNSA_ILi64EEENSA_ILi128EEESG_EEENS_10tfloat32_tENS5_IJlSB_lEEESI_SJ_NS4_8TiledMMAINS4_8MMA_AtomIJNS4_4SM904GMMA30MMA_64x128x8_F32TF32TF32_SS_TNILNSN_7ScaleInE1ELSP_1EEEEEENS4_6LayoutISC_NS5_IJNSA_ILi0EEEST_ST_EEEEENS5_IJNS4_10UnderscoreESW_SW_EEEEENS4_13SM90_TMA_LOADENS4_14ComposedLayoutINS4_7SwizzleILi3ELi4ELi3EEENS4_18smem_ptr_flag_bitsILi32EEENSS_INS5_IJNSA_ILi8EEENSA_ILi32EEEEEENS5_IJS16_SB_EEEEEEEvNS4_8identityESZ_S1A_vS1B_EENS_8epilogue10collective6detail29Sm90TmaWarpSpecializedAdapterINS1E_15DefaultEpilogueISI_SJ_SJ_NS1D_6thread17LinearCombinationISI_Li1EffLNS1I_9ScaleType4KindE0ELNS_15FloatRoundStyleE2ESI_EENS1_15EpilogueDefaultEEEEEvvEEEEvNT_6ParamsE)
        /*02bc*/ 	.short	0x0210
        /*02be*/ 	.short	0x0470


	//----- nvinfo : EIATTR_SW_WAR
	.align		4
.L_43:
        /*02c0*/ 	.byte	0x04, 0x36
        /*02c2*/ 	.short	(.L_45 - .L_44)
.L_44:
        /*02c4*/ 	.word	0x00000008
.L_45:


//--------------------- .nv.callgraph             --------------------------
	.section	.nv.callgraph,"",@"SHT_CUDA_CALLGRAPH"
	.align	4
	.sectionentsize	8
	.align		4
        /*0000*/ 	.word	0x00000000
	.align		4
        /*0004*/ 	.word	0xffffffff
	.align		4
        /*0008*/ 	.word	index@(_ZN7cutlass13device_kernelINS_4gemm6kernel13GemmUniversalIN4cute5tupleIJiiiiEEENS1_10collective13CollectiveMmaINS1_34MainloopSm90TmaGmmaWarpSpecializedILi2ENS5_IJNS4_1CILi1EEESB_SB_EEENS1_32KernelTmaWarpSpecializedPingpongEEENS5_IJNSA_ILi64EEENSA_ILi128EEESG_EEENS_10tfloat32_tENS5_IJlSB_lEEESI_SJ_NS4_8TiledMMAINS4_8MMA_AtomIJNS4_4SM904GMMA30MMA_64x128x8_F32TF32TF32_SS_TNILNSN_7ScaleInE1ELSP_1EEEEEENS4_6LayoutISC_NS5_IJNSA_ILi0EEEST_ST_EEEEENS5_IJNS4_10UnderscoreESW_SW_EEEEENS4_13SM90_TMA_LOADENS4_14ComposedLayoutINS4_7SwizzleILi3ELi4ELi3EEENS4_18smem_ptr_flag_bitsILi32EEENSS_INS5_IJNSA_ILi8EEENSA_ILi32EEEEEENS5_IJS16_SB_EEEEEEEvNS4_8identityESZ_S1A_vS1B_EENS_8epilogue10collective6detail29Sm90TmaWarpSpecializedAdapterINS1E_15DefaultEpilogueISI_SJ_SJ_NS1D_6thread17LinearCombinationISI_Li1EffLNS1I_9ScaleType4KindE0ELNS_15FloatRoundStyleE2ESI_EENS1_15EpilogueDefaultEEEEEvvEEEEvNT_6ParamsE)
	.align		4
        /*000c*/ 	.word	index@(__assertfail)
	.align		4
        /*0010*/ 	.word	0x00000000
	.align		4
        /*0014*/ 	.word	0xfffffffe
	.align		4
        /*0018*/ 	.word	0x00000000
	.align		4
        /*001c*/ 	.word	0xfffffffd
	.align		4
        /*0020*/ 	.word	0x00000000
	.align		4
        /*0024*/ 	.word	0xfffffffc


//--------------------- .nv.constant4             --------------------------
	.section	.nv.constant4,"a",@progbits
	.align	8
	.align		8
.nv.constant4:
        /*0000*/ 	.dword	__assertfail
	.align		8
        /*0008*/ 	.dword	__unnamed_1
	.align		8
        /*0010*/ 	.dword	_ZN40_INTERNAL_fcde7b13_4_k_cu_ced3e051_232684cuda3std3__45__cpo5beginE
	.align		8
        /*0018*/ 	.dword	_ZN40_INTERNAL_fcde7b13_4_k_cu_ced3e051_232684cuda3std3__45__cpo3endE
	.align		8
        /*0020*/ 	.dword	_ZN40_INTERNAL_fcde7b13_4_k_cu_ced3e051_232684cuda3std3__45__cpo6cbeginE
	.align		8
        /*0028*/ 	.dword	_ZN40_INTERNAL_fcde7b13_4_k_cu_ced3e051_232684cuda3std3__45__cpo4cendE
	.align		8
        /*0030*/ 	.dword	_ZN40_INTERNAL_fcde7b13_4_k_cu_ced3e051_232684cuda3std3__442_GLOBAL__N__fcde7b13_4_k_cu_ced3e051_232686ignoreE
	.align		8
        /*0038*/ 	.dword	_ZN40_INTERNAL_fcde7b13_4_k_cu_ced3e051_232684cuda3std3__419piecewise_constructE
	.align		8
        /*0040*/ 	.dword	_ZN40_INTERNAL_fcde7b13_4_k_cu_ced3e051_232684cuda3std3__48in_placeE
	.align		8
        /*0048*/ 	.dword	_ZN40_INTERNAL_fcde7b13_4_k_cu_ced3e051_232684cuda3std6ranges3__45__cpo4swapE
	.align		8
        /*0050*/ 	.dword	_ZN40_INTERNAL_fcde7b13_4_k_cu_ced3e051_232684cuda3std6ranges3__45__cpo9iter_moveE
	.align		8
        /*0058*/ 	.dword	_ZN40_INTERNAL_fcde7b13_4_k_cu_ced3e051_232684cute7productE
	.align		8
        /*0060*/ 	.dword	_ZN40_INTERNAL_fcde7b13_4_k_cu_ced3e051_232684cute1_E
	.align		8
        /*0068*/ 	.dword	$str$22
	.align		8
        /*0070*/ 	.dword	$str$23


//--------------------- .text._ZN7cutlass13device_kernelINS_4gemm6kernel13GemmUniversalIN4cute5tupleIJiiiiEEENS1_10collective13CollectiveMmaINS1_34MainloopSm90TmaGmmaWarpSpecializedILi2ENS5_IJNS4_1CILi1EEESB_SB_EEENS1_32KernelTmaWarpSpecializedPingpongEEENS5_IJNSA_ILi64EEENSA_ILi128EEESG_EEENS_10tfloat32_tENS5_IJlSB_lEEESI_SJ_NS4_8TiledMMAINS4_8MMA_AtomIJNS4_4SM904GMMA30MMA_64x128x8_F32TF32TF32_SS_TNILNSN_7ScaleInE1ELSP_1EEEEEENS4_6LayoutISC_NS5_IJNSA_ILi0EEEST_ST_EEEEENS5_IJNS4_10UnderscoreESW_SW_EEEEENS4_13SM90_TMA_LOADENS4_14ComposedLayoutINS4_7SwizzleILi3ELi4ELi3EEENS4_18smem_ptr_flag_bitsILi32EEENSS_INS5_IJNSA_ILi8EEENSA_ILi32EEEEEENS5_IJS16_SB_EEEEEEEvNS4_8identityESZ_S1A_vS1B_EENS_8epilogue10collective6detail29Sm90TmaWarpSpecializedAdapterINS1E_15DefaultEpilogueISI_SJ_SJ_NS1D_6thread17LinearCombinationISI_Li1EffLNS1I_9ScaleType4KindE0ELNS_15FloatRoundStyleE2ESI_EENS1_15EpilogueDefaultEEEEEvvEEEEvNT_6ParamsE --------------------------
	.section	.text._ZN7cutlass13device_kernelINS_4gemm6kernel13GemmUniversalIN4cute5tupleIJiiiiEEENS1_10collective13CollectiveMmaINS1_34MainloopSm90TmaGmmaWarpSpecializedILi2ENS5_IJNS4_1CILi1EEESB_SB_EEENS1_32KernelTmaWarpSpecializedPingpongEEENS5_IJNSA_ILi64EEENSA_ILi128EEESG_EEENS_10tfloat32_tENS5_IJlSB_lEEESI_SJ_NS4_8TiledMMAINS4_8MMA_AtomIJNS4_4SM904GMMA30MMA_64x128x8_F32TF32TF32_SS_TNILNSN_7ScaleInE1ELSP_1EEEEEENS4_6LayoutISC_NS5_IJNSA_ILi0EEEST_ST_EEEEENS5_IJNS4_10UnderscoreESW_SW_EEEEENS4_13SM90_TMA_LOADENS4_14ComposedLayoutINS4_7SwizzleILi3ELi4ELi3EEENS4_18smem_ptr_flag_bitsILi32EEENSS_INS5_IJNSA_ILi8EEENSA_ILi32EEEEEENS5_IJS16_SB_EEEEEEEvNS4_8identityESZ_S1A_vS1B_EENS_8epilogue10collective6detail29Sm90TmaWarpSpecializedAdapterINS1E_15DefaultEpilogueISI_SJ_SJ_NS1D_6thread17LinearCombinationISI_Li1EffLNS1I_9ScaleType4KindE0ELNS_15FloatRoundStyleE2ESI_EENS1_15EpilogueDefaultEEEEEvvEEEEvNT_6ParamsE,"ax",@progbits
	.align	128
.text._ZN7cutlass13device_kernelINS_4gemm6kernel13GemmUniversalIN4cute5tupleIJiiiiEEENS1_10collective13CollectiveMmaINS1_34MainloopSm90TmaGmmaWarpSpecializedILi2ENS5_IJNS4_1CILi1EEESB_SB_EEENS1_32KernelTmaWarpSpecializedPingpongEEENS5_IJNSA_ILi64EEENSA_ILi128EEESG_EEENS_10tfloat32_tENS5_IJlSB_lEEESI_SJ_NS4_8TiledMMAINS4_8MMA_AtomIJNS4_4SM904GMMA30MMA_64x128x8_F32TF32TF32_SS_TNILNSN_7ScaleInE1ELSP_1EEEEEENS4_6LayoutISC_NS5_IJNSA_ILi0EEEST_ST_EEEEENS5_IJNS4_10UnderscoreESW_SW_EEEEENS4_13SM90_TMA_LOADENS4_14ComposedLayoutINS4_7SwizzleILi3ELi4ELi3EEENS4_18smem_ptr_flag_bitsILi32EEENSS_INS5_IJNSA_ILi8EEENSA_ILi32EEEEEENS5_IJS16_SB_EEEEEEEvNS4_8identityESZ_S1A_vS1B_EENS_8epilogue10collective6detail29Sm90TmaWarpSpecializedAdapterINS1E_15DefaultEpilogueISI_SJ_SJ_NS1D_6thread17LinearCombinationISI_Li1EffLNS1I_9ScaleType4KindE0ELNS_15FloatRoundStyleE2ESI_EENS1_15EpilogueDefaultEEEEEvvEEEEvNT_6ParamsE:
        .type           _ZN7cutlass13device_kernelINS_4gemm6kernel13GemmUniversalIN4cute5tupleIJiiiiEEENS1_10collective13CollectiveMmaINS1_34MainloopSm90TmaGmmaWarpSpecializedILi2ENS5_IJNS4_1CILi1EEESB_SB_EEENS1_32KernelTmaWarpSpecializedPingpongEEENS5_IJNSA_ILi64EEENSA_ILi128EEESG_EEENS_10tfloat32_tENS5_IJlSB_lEEESI_SJ_NS4_8TiledMMAINS4_8MMA_AtomIJNS4_4SM904GMMA30MMA_64x128x8_F32TF32TF32_SS_TNILNSN_7ScaleInE1ELSP_1EEEEEENS4_6LayoutISC_NS5_IJNSA_ILi0EEEST_ST_EEEEENS5_IJNS4_10UnderscoreESW_SW_EEEEENS4_13SM90_TMA_LOADENS4_14ComposedLayoutINS4_7SwizzleILi3ELi4ELi3EEENS4_18smem_ptr_flag_bitsILi32EEENSS_INS5_IJNSA_ILi8EEENSA_ILi32EEEEEENS5_IJS16_SB_EEEEEEEvNS4_8identityESZ_S1A_vS1B_EENS_8epilogue10collective6detail29Sm90TmaWarpSpecializedAdapterINS1E_15DefaultEpilogueISI_SJ_SJ_NS1D_6thread17LinearCombinationISI_Li1EffLNS1I_9ScaleType4KindE0ELNS_15FloatRoundStyleE2ESI_EENS1_15EpilogueDefaultEEEEEvvEEEEvNT_6ParamsE,@function
        .size           _ZN7cutlass13device_kernelINS_4gemm6kernel13GemmUniversalIN4cute5tupleIJiiiiEEENS1_10collective13CollectiveMmaINS1_34MainloopSm90TmaGmmaWarpSpecializedILi2ENS5_IJNS4_1CILi1EEESB_SB_EEENS1_32KernelTmaWarpSpecializedPingpongEEENS5_IJNSA_ILi64EEENSA_ILi128EEESG_EEENS_10tfloat32_tENS5_IJlSB_lEEESI_SJ_NS4_8TiledMMAINS4_8MMA_AtomIJNS4_4SM904GMMA30MMA_64x128x8_F32TF32TF32_SS_TNILNSN_7ScaleInE1ELSP_1EEEEEENS4_6LayoutISC_NS5_IJNSA_ILi0EEEST_ST_EEEEENS5_IJNS4_10UnderscoreESW_SW_EEEEENS4_13SM90_TMA_LOADENS4_14ComposedLayoutINS4_7SwizzleILi3ELi4ELi3EEENS4_18smem_ptr_flag_bitsILi32EEENSS_INS5_IJNSA_ILi8EEENSA_ILi32EEEEEENS5_IJS16_SB_EEEEEEEvNS4_8identityESZ_S1A_vS1B_EENS_8epilogue10collective6detail29Sm90TmaWarpSpecializedAdapterINS1E_15DefaultEpilogueISI_SJ_SJ_NS1D_6thread17LinearCombinationISI_Li1EffLNS1I_9ScaleType4KindE0ELNS_15FloatRoundStyleE2ESI_EENS1_15EpilogueDefaultEEEEEvvEEEEvNT_6ParamsE,(.L_x_192 - _ZN7cutlass13device_kernelINS_4gemm6kernel13GemmUniversalIN4cute5tupleIJiiiiEEENS1_10collective13CollectiveMmaINS1_34MainloopSm90TmaGmmaWarpSpecializedILi2ENS5_IJNS4_1CILi1EEESB_SB_EEENS1_32KernelTmaWarpSpecializedPingpongEEENS5_IJNSA_ILi64EEENSA_ILi128EEESG_EEENS_10tfloat32_tENS5_IJlSB_lEEESI_SJ_NS4_8TiledMMAINS4_8MMA_AtomIJNS4_4SM904GMMA30MMA_64x128x8_F32TF32TF32_SS_TNILNSN_7ScaleInE1ELSP_1EEEEEENS4_6LayoutISC_NS5_IJNSA_ILi0EEEST_ST_EEEEENS5_IJNS4_10UnderscoreESW_SW_EEEEENS4_13SM90_TMA_LOADENS4_14ComposedLayoutINS4_7SwizzleILi3ELi4ELi3EEENS4_18smem_ptr_flag_bitsILi32EEENSS_INS5_IJNSA_ILi8EEENSA_ILi32EEEEEENS5_IJS16_SB_EEEEEEEvNS4_8identityESZ_S1A_vS1B_EENS_8epilogue10collective6detail29Sm90TmaWarpSpecializedAdapterINS1E_15DefaultEpilogueISI_SJ_SJ_NS1D_6thread17LinearCombinationISI_Li1EffLNS1I_9ScaleType4KindE0ELNS_15FloatRoundStyleE2ESI_EENS1_15EpilogueDefaultEEEEEvvEEEEvNT_6ParamsE)
        .other          _ZN7cutlass13device_kernelINS_4gemm6kernel13GemmUniversalIN4cute5tupleIJiiiiEEENS1_10collective13CollectiveMmaINS1_34MainloopSm90TmaGmmaWarpSpecializedILi2ENS5_IJNS4_1CILi1EEESB_SB_EEENS1_32KernelTmaWarpSpecializedPingpongEEENS5_IJNSA_ILi64EEENSA_ILi128EEESG_EEENS_10tfloat32_tENS5_IJlSB_lEEESI_SJ_NS4_8TiledMMAINS4_8MMA_AtomIJNS4_4SM904GMMA30MMA_64x128x8_F32TF32TF32_SS_TNILNSN_7ScaleInE1ELSP_1EEEEEENS4_6LayoutISC_NS5_IJNSA_ILi0EEEST_ST_EEEEENS5_IJNS4_10UnderscoreESW_SW_EEEEENS4_13SM90_TMA_LOADENS4_14ComposedLayoutINS4_7SwizzleILi3ELi4ELi3EEENS4_18smem_ptr_flag_bitsILi32EEENSS_INS5_IJNSA_ILi8EEENSA_ILi32EEEEEENS5_IJS16_SB_EEEEEEEvNS4_8identityESZ_S1A_vS1B_EENS_8epilogue10collective6detail29Sm90TmaWarpSpecializedAdapterINS1E_15DefaultEpilogueISI_SJ_SJ_NS1D_6thread17LinearCombinationISI_Li1EffLNS1I_9ScaleType4KindE0ELNS_15FloatRoundStyleE2ESI_EENS1_15EpilogueDefaultEEEEEvvEEEEvNT_6ParamsE,@"STO_CUDA_ENTRY STV_DEFAULT"
_ZN7cutlass13device_kernelINS_4gemm6kernel13GemmUniversalIN4cute5tupleIJiiiiEEENS1_10collective13CollectiveMmaINS1_34MainloopSm90TmaGmmaWarpSpecializedILi2ENS5_IJNS4_1CILi1EEESB_SB_EEENS1_32KernelTmaWarpSpecializedPingpongEEENS5_IJNSA_ILi64EEENSA_ILi128EEESG_EEENS_10tfloat32_tENS5_IJlSB_lEEESI_SJ_NS4_8TiledMMAINS4_8MMA_AtomIJNS4_4SM904GMMA30MMA_64x128x8_F32TF32TF32_SS_TNILNSN_7ScaleInE1ELSP_1EEEEEENS4_6LayoutISC_NS5_IJNSA_ILi0EEEST_ST_EEEEENS5_IJNS4_10UnderscoreESW_SW_EEEEENS4_13SM90_TMA_LOADENS4_14ComposedLayoutINS4_7SwizzleILi3ELi4ELi3EEENS4_18smem_ptr_flag_bitsILi32EEENSS_INS5_IJNSA_ILi8EEENSA_ILi32EEEEEENS5_IJS16_SB_EEEEEEEvNS4_8identityESZ_S1A_vS1B_EENS_8epilogue10collective6detail29Sm90TmaWarpSpecializedAdapterINS1E_15DefaultEpilogueISI_SJ_SJ_NS1D_6thread17LinearCombinationISI_Li1EffLNS1I_9ScaleType4KindE0ELNS_15FloatRoundStyleE2ESI_EENS1_15EpilogueDefaultEEEEEvvEEEEvNT_6ParamsE:
[----:B------:R-:W0:Y:S01]  /*0000*/  LDC R1, c[0x0][0x28] ;  /* 0x00000a00ff017b82 */ /* 0x000e220000000800 */
[----:B------:R-:W1:Y:S01]  /*0010*/  S2R R4, SR_TID.X ;  /* 0x0000000000047919 */ /* 0x000e620000002100 */
[----:B------:R-:W-:Y:S01]  /*0020*/  ELECT P0, URZ, PT ;  /* 0x00000000003f782f */ /* 0x000fe20003800000 */
[----:B------:R-:W-:Y:S01]  /*0030*/  BSSY B0, `(.L_x_0) ;  /* 0x0000014000007945 */ /* 0x000fe20003800000 */
[----:B-1----:R-:W-:-:S05]  /*0040*/  SHF.R.U32.HI R0, RZ, 0x5, R4 ;  /* 0x00000005ff007819 */ /* 0x002fca0000011604 */
[----:B------:R-:W1:Y:S02]  /*0050*/  SHFL.IDX PT, R2, R0, RZ, 0x1f ;  /* 0x00001fff00027589 */ /* 0x000e6400000e0000 */
[----:B-1----:R-:W-:Y:S02]  /*0060*/  R2UR UR8, R2 ;  /* 0x00000000020872ca */ /* 0x002fe400000e0000 */
[----:B------:R-:W-:-:S05]  /*0070*/  SHF.R.U32.HI R2, RZ, 0x7, R4 ;  /* 0x00000007ff027819 */ /* 0x000fca0000011604 */
[----:B------:R1:W2:Y:S06]  /*0080*/  SHFL.IDX PT, R3, R2, RZ, 0x1f ;  /* 0x00001fff02037589 */ /* 0x0002ac00000e0000 */
[----:B------:R-:W-:Y:S02]  /*0090*/  USHF.R.S32.HI UR4, URZ, 0x1f, UR8 ;  /* 0x0000001f3f047899 */ /* 0x000fe40008011408 */
[----:B------:R-:W-:Y:S02]  /*00a0*/  ISETP.NE.OR P0, PT, RZ, UR8, !P0 ;  /* 0x00000008ff007c0c */ /* 0x000fe4000c705670 */
[----:B------:R-:W-:-:S04]  /*00b0*/  ULEA.HI UR4, UR4, UR8, URZ, 0x2 ;  /* 0x0000000804047291 */ /* 0x000fc8000f8f103f */
[----:B------:R-:W-:-:S04]  /*00c0*/  ULOP3.LUT UR4, UR4, 0xfffffffc, URZ, 0xc0, !UPT ;  /* 0xfffffffc04047892 */ /* 0x000fc8000f8ec03f */
[----:B------:R-:W-:-:S03]  /*00d0*/  UIADD3 UR8, UR8, -UR4, URZ ;  /* 0x8000000408087290 */ /* 0x000fc6000fffe03f */
[----:B01----:R-:W-:Y:S09]  /*00e0*/  @P0 BRA `(.L_x_1) ;  /* 0x0000000000200947 */ /* 0x003ff20003800000 */
[----:B------:R-:W-:Y:S02]  /*00f0*/  ULDC.64 UR4, c[0x0][0x198] ;  /* 0x0000660000047ab9 */ /* 0x000fe40000000a00 */
[----:B------:R-:W-:Y:S02]  /*0100*/  UIADD3 UR6, UP0, UR4, 0xf0, URZ ;  /* 0x000000f004067890 */ /* 0x000fe4000ff1e03f */
[----:B------:R-:W-:Y:S02]  /*0110*/  UIADD3 UR4, UP1, UR4, 0x1f0, URZ ;  /* 0x000001f004047890 */ /* 0x000fe4000ff3e03f */
[----:B------:R-:W-:Y:S02]  /*0120*/  UIADD3.X UR7, URZ, UR5, URZ, UP0, !UPT ;  /* 0x000000053f077290 */ /* 0x000fe400087fe43f */
[----:B------:R-:W-:-:S07]  /*0130*/  UIADD3.X UR5, URZ, UR5, URZ, UP1, !UPT ;  /* 0x000000053f057290 */ /* 0x000fce0008ffe43f */
[----:B------:R0:W-:Y:S02]  /*0140*/  UTMACCTL.PF [UR6] ;  /* 0x00000000060079b9 */ /* 0x0001e40008040000 */
[----:B------:R0:W-:Y:S02]  /*0150*/  UTMACCTL.PF [UR4] ;  /* 0x00000000040079b9 */ /* 0x0001e40008040000 */
[----:B0-----:R-:W-:Y:S01]  /*0160*/  NOP ;  /* 0x0000000000007918 */ /* 0x001fe20000000000 */
.L_x_1:
[----:B------:R-:W-:Y:S05]  /*0170*/  BSYNC B0 ;  /* 0x0000000000007941 */ /* 0x000fea0003800000 */
.L_x_0:
[----:B------:R-:W0:Y:S01]  /*0180*/  SHFL.IDX PT, R5, R0, RZ, 0x1f ;  /* 0x00001fff00057589 */ /* 0x000e2200000e0000 */
[----:B--2---:R-:W-:Y:S01]  /*0190*/  R2UR UR15, R3 ;  /* 0x00000000030f72ca */ /* 0x004fe200000e0000 */
[----:B------:R-:W-:-:S04]  /*01a0*/  UISETP.NE.AND UP0, UPT, UR8, 0x3, UPT ;  /* 0x000000030800788c */ /* 0x000fc8000bf05270 */
[----:B------:R-:W-:-:S08]  /*01b0*/  UISETP.EQ.OR UP0, UPT, UR8, URZ, !UP0 ;  /* 0x0000003f0800728c */ /* 0x000fd0000c702670 */
[----:B------:R-:W-:Y:S02]  /*01c0*/  UIADD3 UR18, UR15, -0x1, URZ ;  /* 0xffffffff0f127890 */ /* 0x000fe4000fffe03f */
[----:B------:R-:W-:Y:S02]  /*01d0*/  UISETP.EQ.AND UP0, UPT, UR15, URZ, UP0 ;  /* 0x0000003f0f00728c */ /* 0x000fe40008702270 */
[----:B------:R-:W-:Y:S02]  /*01e0*/  UISETP.GE.U32.AND UP1, UPT, UR18, 0x2, UPT ;  /* 0x000000021200788c */ /* 0x000fe4000bf26070 */
[----:B------:R-:W-:Y:S01]  /*01f0*/  USEL UR39, URZ, 0x1, !UP0 ;  /* 0x000000013f277887 */ /* 0x000fe2000c000000 */
[----:B0-----:R-:W-:-:S03]  /*0200*/  ISETP.NE.AND P0, PT, R5, RZ, PT ;  /* 0x000000ff0500720c */ /* 0x001fc60003f05270 */
[----:B------:R-:W-:-:S10]  /*0210*/  USEL UR39, UR39, 0x2, UP1 ;  /* 0x0000000227277887 */ /* 0x000fd40008800000 */
[----:B------:R-:W-:Y:S05]  /*0220*/  @P0 BRA `(.L_x_2) ;  /* 0x0000000000480947 */ /* 0x000fea0003800000 */
[----:B------:R-:W0:Y:S01]  /*0230*/  S2UR UR9, SR_CgaCtaId ;  /* 0x00000000000979c3 */ /* 0x000e220000008800 */
[----:B------:R-:W-:Y:S01]  /*0240*/  UMOV UR4, 0x400 ;  /* 0x0000040000047882 */ /* 0x000fe20000000000 */
[----:B------:R-:W-:Y:S01]  /*0250*/  UMOV UR5, 0x1 ;  /* 0x0000000100057882 */ /* 0x000fe20000000000 */
[----:B------:R-:W-:Y:S01]  /*0260*/  UMOV UR6, 0x80 ;  /* 0x0000008000067882 */ /* 0x000fe20000000000 */
[----:B------:R-:W-:Y:S01]  /*0270*/  ELECT P0, URZ, PT ;  /* 0x00000000003f782f */ /* 0x000fe20003800000 */
[----:B------:R-:W-:-:S04]  /*0280*/  UIADD3 UR6, -UR6, 0x100000, URZ ;  /* 0x0010000006067890 */ /* 0x000fc8000fffe13f */
[----:B------:R-:W-:Y:S02]  /*0290*/  USHF.L.U32 UR7, UR6, 0xb, URZ ;  /* 0x0000000b06077899 */ /* 0x000fe4000800063f */
[----:B------:R-:W-:Y:S02]  /*02a0*/  USHF.L.U32 UR6, UR6, 0x1, URZ ;  /* 0x0000000106067899 */ /* 0x000fe4000800063f */
[----:B0-----:R-:W-:Y:S02]  /*02b0*/  ULEA UR9, UR9, UR4, 0x18 ;  /* 0x0000000409097291 */ /* 0x001fe4000f8ec03f */
[----:B------:R-:W-:-:S04]  /*02c0*/  UIADD3 UR4, -UR5, 0x100000, URZ ;  /* 0x0010000005047890 */ /* 0x000fc8000fffe13f */
[----:B------:R-:W-:Y:S02]  /*02d0*/  USHF.L.U32 UR5, UR4, 0xb, URZ ;  /* 0x0000000b04057899 */ /* 0x000fe4000800063f */
[----:B------:R-:W-:Y:S01]  /*02e0*/  USHF.L.U32 UR4, UR4, 0x1, URZ ;  /* 0x0000000104047899 */ /* 0x000fe2000800063f */
[----:B------:R-:W0:Y:S11]  /*02f0*/  FENCE.VIEW.ASYNC.S ;  /* 0x00000000000073c6 */ /* 0x000e360000000000 */
[----:B0-----:R0:W1:Y:S01]  /*0300*/  SYNCS.EXCH.64 URZ, [UR9], UR4 ;  /* 0x00000004093f75b2 */ /* 0x0010620008000100 */
[----:B------:R0:W2:Y:S01]  /*0310*/  SYNCS.EXCH.64 URZ, [UR9+0x10], UR6 ;  /* 0x00001006093f75b2 */ /* 0x0000a20008000100 */
[----:B------:R0:W3:Y:S01]  /*0320*/  SYNCS.EXCH.64 URZ, [UR9+0x8], UR4 ;  /* 0x00000804093f75b2 */ /* 0x0000e20008000100 */
[----:B------:R0:W4:Y:S01]  /*0330*/  SYNCS.EXCH.64 URZ, [UR9+0x18], UR6 ;  /* 0x00001806093f75b2 */ /* 0x0001220008000100 */
[----:B------:R-:W-:Y:S01]  /*0340*/  NOP ;  /* 0x0000000000007918 */ /* 0x000fe20000000000 */
.L_x_2:
[----:B------:R-:W5:Y:S01]  /*0350*/  SHFL.IDX PT, R5, R0, RZ, 0x1f ;  /* 0x00001fff00057589 */ /* 0x000f6200000e0000 */
[----:B------:R-:W-:Y:S01]  /*0360*/  ELECT P0, URZ, PT ;  /* 0x00000000003f782f */ /* 0x000fe20003800000 */
[----:B------:R-:W-:Y:S01]  /*0370*/  NOP ;  /* 0x0000000000007918 */ /* 0x000fe20000000000 */
[----:B------:R-:W-:Y:S01]  /*0380*/  ELECT P1, URZ, PT ;  /* 0x00000000003f782f */ /* 0x000fe20003820000 */
[----:B------:R-:W1:Y:S01]  /*0390*/  SHFL.IDX PT, R3, R0, RZ, 0x1f ;  /* 0x00001fff00037589 */ /* 0x000e6200000e0000 */
[----:B0-----:R-:W-:Y:S01]  /*03a0*/  UMOV UR4, 0x20 ;  /* 0x0000002000047882 */ /* 0x001fe20000000000 */
[----:B------:R-:W-:Y:S01]  /*03b0*/  UMOV UR12, 0x80 ;  /* 0x00000080000c7882 */ /* 0x000fe20000000000 */
[----:B------:R-:W-:Y:S01]  /*03c0*/  NOP ;  /* 0x0000000000007918 */ /* 0x000fe20000000000 */
[----:B------:R0:W0:Y:S01]  /*03d0*/  SHFL.IDX PT, R95, R2, RZ, 0x1f ;  /* 0x00001fff025f7589 */ /* 0x00002200000e0000 */
[----:B------:R-:W-:Y:S01]  /*03e0*/  ULDC.64 UR52, c[0x0][0x208] ;  /* 0x0000820000347ab9 */ /* 0x000fe20000000a00 */
[----:B-----5:R-:W-:-:S02]  /*03f0*/  ISETP.NE.OR P0, PT, R5, RZ, !P0 ;  /* 0x000000ff0500720c */ /* 0x020fc40004705670 */
[----:B-1----:R-:W-:Y:S02]  /*0400*/  ISETP.NE.OR P1, PT, R3, RZ, !P1 ;  /* 0x000000ff0300720c */ /* 0x002fe40004f25670 */
[----:B------:R-:W-:-:S04]  /*0410*/  SHF.R.S32.HI R3, RZ, 0x1f, R4 ;  /* 0x0000001fff037819 */ /* 0x000fc80000011404 */
[----:B------:R-:W-:-:S05]  /*0420*/  LEA.HI R3, R3, R4, RZ, 0x7 ;  /* 0x0000000403037211 */ /* 0x000fca00078f38ff */
[----:B------:R-:W-:Y:S01]  /*0430*/  VOTEU.ALL UP0, P0 ;  /* 0x00000000003f7886 */ /* 0x000fe20000000000 */
[----:B------:R-:W-:Y:S01]  /*0440*/  LOP3.LUT R3, R3, 0xffffff80, RZ, 0xc0, !PT ;  /* 0xffffff8003037812 */ /* 0x000fe200078ec0ff */
[----:B------:R-:W-:-:S03]  /*0450*/  VOTEU.ALL UP1, P1 ;  /* 0x00000000003f7886 */ /* 0x000fc60000820000 */
[----:B------:R-:W1:Y:S01]  /*0460*/  @!UP0 S2UR UR7, SR_CgaCtaId ;  /* 0x00000000000789c3 */ /* 0x000e620000008800 */
[----:B------:R-:W-:Y:S01]  /*0470*/  @!UP0 UMOV UR6, 0x400 ;  /* 0x0000040000068882 */ /* 0x000fe20000000000 */
[----:B------:R-:W-:-:S04]  /*0480*/  @!UP0 UIADD3 UR4, -UR4, 0x100000, URZ ;  /* 0x0010000004048890 */ /* 0x000fc8000fffe13f */
[----:B------:R-:W-:Y:S02]  /*0490*/  @!UP0 USHF.L.U32 UR5, UR4, 0xb, URZ ;  /* 0x0000000b04058899 */ /* 0x000fe4000800063f */
[----:B------:R-:W-:Y:S01]  /*04a0*/  @!UP0 USHF.L.U32 UR4, UR4, 0x1, URZ ;  /* 0x0000000104048899 */ /* 0x000fe2000800063f */
[----:B------:R-:W-:Y:S01]  /*04b0*/  IMAD.IADD R3, R4, 0x1, -R3 ;  /* 0x0000000104037824 */ /* 0x000fe200078e0a03 */
[----:B------:R-:W-:Y:S01]  /*04c0*/  @!UP1 UMOV UR10, 0x400 ;  /* 0x00000400000a9882 */ /* 0x000fe20000000000 */
[----:B------:R-:W-:Y:S01]  /*04d0*/  VOTEU.ALL UP2, P1 ;  /* 0x00000000003f7886 */ /* 0x000fe20000840000 */
[----:B------:R-:W-:Y:S01]  /*04e0*/  VOTEU.ALL UP3, P1 ;  /* 0x00000000003f7886 */ /* 0x000fe20000860000 */
[----:B------:R-:W-:Y:S01]  /*04f0*/  VOTEU.ALL UP4, P1 ;  /* 0x00000000003f7886 */ /* 0x000fe20000880000 */
[----:B------:R-:W5:Y:S01]  /*0500*/  @!UP1 S2UR UR11, SR_CgaCtaId ;  /* 0x00000000000b99c3 */ /* 0x000f620000008800 */
[----:B------:R-:W-:Y:S01]  /*0510*/  VOTEU.ALL UP5, P1 ;  /* 0x00000000003f7886 */ /* 0x000fe200008a0000 */
[----:B------:R-:W-:Y:S01]  /*0520*/  ISETP.NE.AND P1, PT, RZ, UR15, PT ;  /* 0x0000000fff007c0c */ /* 0x000fe2000bf25270 */
[----:B-1----:R-:W-:-:S02]  /*0530*/  @!UP0 ULEA UR9, UR7, UR6, 0x18 ;  /* 0x0000000607098291 */ /* 0x002fc4000f8ec03f */
[----:B------:R-:W-:-:S04]  /*0540*/  @!UP1 UIADD3 UR6, -UR12, 0x100000, URZ ;  /* 0x001000000c069890 */ /* 0x000fc8000fffe13f */
[----:B------:R-:W-:Y:S02]  /*0550*/  @!UP1 USHF.L.U32 UR7, UR6, 0xb, URZ ;  /* 0x0000000b06079899 */ /* 0x000fe4000800063f */
[----:B------:R-:W-:Y:S01]  /*0560*/  @!UP1 USHF.L.U32 UR6, UR6, 0x1, URZ ;  /* 0x0000000106069899 */ /* 0x000fe2000800063f */
[----:B------:R-:W-:Y:S01]  /*0570*/  VOTEU.ALL UP0, P0 ;  /* 0x00000000003f7886 */ /* 0x000fe20000000000 */
[----:B-----5:R-:W-:Y:S01]  /*0580*/  @!UP1 ULEA UR10, UR11, UR10, 0x18 ;  /* 0x0000000a0b0a9291 */ /* 0x020fe2000f8ec03f */
[----:B------:R-:W-:Y:S01]  /*0590*/  VOTEU.ALL UP1, P0 ;  /* 0x00000000003f7886 */ /* 0x000fe20000020000 */
[----:B------:R-:W1:Y:S02]  /*05a0*/  FENCE.VIEW.ASYNC.S ;  /* 0x00000000000073c6 */ /* 0x000e640000000000 */
[----:B-1----:R-:W2:Y:S02]  /*05b0*/  @!UP0 SYNCS.EXCH.64 URZ, [UR9+0x50], UR4 ;  /* 0x00005004093f85b2 */ /* 0x002ea40008000100 */
[----:B------:R1:W2:Y:S01]  /*05c0*/  @!UP1 SYNCS.EXCH.64 URZ, [UR9+0x58], UR4 ;  /* 0x00005804093f95b2 */ /* 0x0002a20008000100 */
[----:B------:R-:W-:Y:S01]  /*05d0*/  NOP ;  /* 0x0000000000007918 */ /* 0x000fe20000000000 */
[----:B-1----:R-:W-:-:S02]  /*05e0*/  ULDC.64 UR4, c[0x0][0x598] ;  /* 0x0001660000047ab9 */ /* 0x002fc40000000a00 */
[----:B------:R-:W-:Y:S02]  /*05f0*/  ISETP.NE.U32.AND P0, PT, RZ, UR4, PT ;  /* 0x00000004ff007c0c */ /* 0x000fe4000bf05070 */
[----:B------:R1:W2:Y:S02]  /*0600*/  @!UP2 SYNCS.EXCH.64 URZ, [UR10+0x30], UR6 ;  /* 0x000030060a3fa5b2 */ /* 0x0002a40008000100 */
[----:B------:R-:W-:Y:S01]  /*0610*/  ISETP.NE.AND.EX P0, PT, RZ, UR5, PT, P0 ;  /* 0x00000005ff007c0c */ /* 0x000fe2000bf05300 */
[----:B------:R1:W2:Y:S01]  /*0620*/  @!UP3 SYNCS.EXCH.64 URZ, [UR10+0x38], UR6 ;  /* 0x000038060a3fb5b2 */ /* 0x0002a20008000100 */
[----:B------:R1:W2:Y:S01]  /*0630*/  @!UP4 SYNCS.EXCH.64 URZ, [UR10+0x40], UR6 ;  /* 0x000040060a3fc5b2 */ /* 0x0002a20008000100 */
[----:B------:R1:W2:Y:S01]  /*0640*/  @!UP5 SYNCS.EXCH.64 URZ, [UR10+0x48], UR6 ;  /* 0x000048060a3fd5b2 */ /* 0x0002a20008000100 */
[----:B------:R-:W-:Y:S01]  /*0650*/  NOP ;  /* 0x0000000000007918 */ /* 0x000fe20000000000 */
[----:B--234-:R-:W-:Y:S08]  /*0660*/  BAR.SYNC.DEFER_BLOCKING 0x0 ;  /* 0x0000000000007b1d */ /* 0x01cff00000010000 */
[----:B01----:R-:W-:Y:S05]  /*0670*/  @!P0 BRA `(.L_x_3) ;  /* 0x00000000001c8947 */ /* 0x003fea0003800000 */
[----:B------:R-:W0:Y:S02]  /*0680*/  LDC.64 R6, c[0x0][0x598] ;  /* 0x00016600ff067b82 */ /* 0x000e240000000a00 */
[----:B0-----:R-:W2:Y:S02]  /*0690*/  LDG.E.64 R6, desc[UR52][R6.64] ;  /* 0x0000003406067981 */ /* 0x001ea4000c1e1b00 */
[----:B--2---:R-:W-:-:S04]  /*06a0*/  ISETP.NE.U32.AND P0, PT, R6, RZ, PT ;  /* 0x000000ff0600720c */ /* 0x004fc80003f05070 */
[----:B------:R-:W-:-:S13]  /*06b0*/  ISETP.NE.AND.EX P0, PT, R7, RZ, PT, P0 ;  /* 0x000000ff0700720c */ /* 0x000fda0003f05300 */
[----:B------:R-:W-:Y:S05]  /*06c0*/  @!P0 BRA `(.L_x_3) ;  /* 0x0000000000088947 */ /* 0x000fea0003800000 */
[----:B------:R1:W5:Y:S01]  /*06d0*/  LD.E R22, desc[UR52][R6.64] ;  /* 0x0000003406167980 */ /* 0x000362000c101900 */
[----:B------:R-:W-:Y:S05]  /*06e0*/  BRA `(.L_x_4) ;  /* 0x0000000000247947 */ /* 0x000fea0003800000 */
.L_x_3:
[----:B------:R-:W-:Y:S02]  /*06f0*/  ULDC.64 UR4, c[0x0][0x588] ;  /* 0x0001620000047ab9 */ /* 0x000fe40000000a00 */
[----:B------:R-:W-:-:S04]  /*0700*/  ISETP.NE.U32.AND P0, PT, RZ, UR4, PT ;  /* 0x00000004ff007c0c */ /* 0x000fc8000bf05070 */
[----:B------:R-:W-:-:S13]  /*0710*/  ISETP.NE.AND.EX P0, PT, RZ, UR5, PT, P0 ;  /* 0x00000005ff007c0c */ /* 0x000fda000bf05300 */
[----:B------:R-:W-:Y:S05]  /*0720*/  @!P0 BRA `(.L_x_5) ;  /* 0x00000000000c8947 */ /* 0x000fea0003800000 */
[----:B------:R-:W0:Y:S02]  /*0730*/  LDC.64 R22, c[0x0][0x588] ;  /* 0x00016200ff167b82 */ /* 0x000e240000000a00 */
[----:B0-----:R0:W5:Y:S01]  /*0740*/  LDG.E R22, desc[UR52][R22.64] ;  /* 0x0000003416167981 */ /* 0x001162000c1e1900 */
[----:B------:R-:W-:Y:S05]  /*0750*/  BRA `(.L_x_4) ;  /* 0x0000000000087947 */ /* 0x000fea0003800000 */
.L_x_5:
[----:B------:R-:W-:Y:S02]  /*0760*/  ULDC UR4, c[0x0][0x580] ;  /* 0x0001600000047ab9 */ /* 0x000fe40000000800 */
[----:B------:R-:W-:-:S07]  /*0770*/  IMAD.U32 R22, RZ, RZ, UR4 ;  /* 0x00000004ff167e24 */ /* 0x000fce000f8e00ff */
.L_x_4:
[----:B------:R-:W-:Y:S02]  /*0780*/  ULDC.64 UR4, c[0x0][0x5a0] ;  /* 0x0001680000047ab9 */ /* 0x000fe40000000a00 */
[----:B------:R-:W-:-:S04]  /*0790*/  ISETP.NE.U32.AND P0, PT, RZ, UR4, PT ;  /* 0x00000004ff007c0c */ /* 0x000fc8000bf05070 */
[----:B------:R-:W-:-:S13]  /*07a0*/  ISETP.NE.AND.EX P0, PT, RZ, UR5, PT, P0 ;  /* 0x00000005ff007c0c */ /* 0x000fda000bf05300 */
[----:B------:R-:W-:Y:S05]  /*07b0*/  @!P0 BRA `(.L_x_6) ;  /* 0x00000000001c8947 */ /* 0x000fea0003800000 */
[----:B-1----:R-:W1:Y:S02]  /*07c0*/  LDC.64 R6, c[0x0][0x5a0] ;  /* 0x00016800ff067b82 */ /* 0x002e640000000a00 */
[----:B-1----:R-:W2:Y:S02]  /*07d0*/  LDG.E.64 R6, desc[UR52][R6.64] ;  /* 0x0000003406067981 */ /* 0x002ea4000c1e1b00 */
[----:B--2---:R-:W-:-:S04]  /*07e0*/  ISETP.NE.U32.AND P0, PT, R6, RZ, PT ;  /* 0x000000ff0600720c */ /* 0x004fc80003f05070 */
[----:B------:R-:W-:-:S13]  /*07f0*/  ISETP.NE.AND.EX P0, PT, R7, RZ, PT, P0 ;  /* 0x000000ff0700720c */ /* 0x000fda0003f05300 */
[----:B------:R-:W-:Y:S05]  /*0800*/  @!P0 BRA `(.L_x_6) ;  /* 0x0000000000088947 */ /* 0x000fea0003800000 */
[----:B0-----:R2:W5:Y:S01]  /*0810*/  LD.E R23, desc[UR52][R6.64] ;  /* 0x0000003406177980 */ /* 0x001562000c101900 */
[----:B------:R-:W-:Y:S05]  /*0820*/  BRA `(.L_x_7) ;  /* 0x0000000000247947 */ /* 0x000fea0003800000 */
.L_x_6:
[----:B------:R-:W-:Y:S02]  /*0830*/  ULDC.64 UR4, c[0x0][0x590] ;  /* 0x0001640000047ab9 */ /* 0x000fe40000000a00 */
[----:B------:R-:W-:-:S04]  /*0840*/  ISETP.NE.U32.AND P0, PT, RZ, UR4, PT ;  /* 0x00000004ff007c0c */ /* 0x000fc8000bf05070 */
[----:B------:R-:W-:-:S13]  /*0850*/  ISETP.NE.AND.EX P0, PT, RZ, UR5, PT, P0 ;  /* 0x00000005ff007c0c */ /* 0x000fda000bf05300 */
[----:B------:R-:W-:Y:S05]  /*0860*/  @!P0 BRA `(.L_x_8) ;  /* 0x00000000000c8947 */ /* 0x000fea0003800000 */
[----:B-1----:R-:W0:Y:S02]  /*0870*/  LDC.64 R6, c[0x0][0x590] ;  /* 0x00016400ff067b82 */ /* 0x002e240000000a00 */
[----:B0-----:R0:W5:Y:S01]  /*0880*/  LDG.E R23, desc[UR52][R6.64] ;  /* 0x0000003406177981 */ /* 0x001162000c1e1900 */
[----:B------:R-:W-:Y:S05]  /*0890*/  BRA `(.L_x_7) ;  /* 0x0000000000087947 */ /* 0x000fea0003800000 */
.L_x_8:
[----:B------:R-:W-:Y:S02]  /*08a0*/  ULDC UR4, c[0x0][0x584] ;  /* 0x0001610000047ab9 */ /* 0x000fe40000000800 */
[----:B0-----:R-:W-:-:S07]  /*08b0*/  IMAD.U32 R23, RZ, RZ, UR4 ;  /* 0x00000004ff177e24 */ /* 0x001fce000f8e00ff */
.L_x_7:
[----:B------:R-:W3:Y:S01]  /*08c0*/  S2UR UR10, SR_CTAID.Y ;  /* 0x00000000000a79c3 */ /* 0x000ee20000002600 */
[----:B------:R-:W-:Y:S01]  /*08d0*/  ULDC UR5, c[0x0][0x65c] ;  /* 0x0001970000057ab9 */ /* 0x000fe20000000800 */
[----:B------:R-:W-:Y:S01]  /*08e0*/  UISETP.NE.AND UP0, UPT, UR15, 0x2, UPT ;  /* 0x000000020f00788c */ /* 0x000fe2000bf05270 */
[----:B------:R-:W-:Y:S01]  /*08f0*/  IMAD.MOV.U32 R18, RZ, RZ, -0x1 ;  /* 0xffffffffff127424 */ /* 0x000fe200078e00ff */
[----:B------:R-:W-:Y:S01]  /*0900*/  UISETP.NE.AND UP2, UPT, UR5, 0x1, UPT ;  /* 0x000000010500788c */ /* 0x000fe2000bf45270 */
[----:B------:R-:W-:Y:S02]  /*0910*/  IMAD.MOV.U32 R2, RZ, RZ, -0x1 ;  /* 0xffffffffff027424 */ /* 0x000fe400078e00ff */
[----:B------:R-:W-:Y:S01]  /*0920*/  IMAD.MOV.U32 R19, RZ, RZ, -0x1 ;  /* 0xffffffffff137424 */ /* 0x000fe200078e00ff */
[----:B------:R-:W4:Y:S01]  /*0930*/  S2UR UR4, SR_CTAID.X ;  /* 0x00000000000479c3 */ /* 0x000f220000002500 */
[----:B------:R-:W-:-:S06]  /*0940*/  UP2UR UR45, UPR, URZ, 0x4 ;  /* 0x000000043f2d7883 */ /* 0x000fcc0008000000 */
[----:B------:R-:W-:Y:S01]  /*0950*/  @UP2 ULDC UR12, c[0x0][0x10] ;  /* 0x00000400000c2ab9 */ /* 0x000fe20000000800 */
[----:B------:R-:W-:Y:S01]  /*0960*/  @UP2 UMOV UR7, URZ ;  /* 0x0000003f00072c82 */ /* 0x000fe20008000000 */
[----:B------:R-:W-:Y:S01]  /*0970*/  @UP2 UMOV UR5, URZ ;  /* 0x0000003f00052c82 */ /* 0x000fe20008000000 */
[----:B012---:R-:W0:Y:S01]  /*0980*/  LDC.64 R6, c[0x0][0x650] ;  /* 0x00019400ff067b82 */ /* 0x007e220000000a00 */
[----:B---3--:R-:W-:Y:S02]  /*0990*/  @UP2 UMOV UR9, UR10 ;  /* 0x0000000a00092c82 */ /* 0x008fe40008000000 */
[----:B------:R-:W-:Y:S01]  /*09a0*/  @UP2 UMOV UR6, UR9 ;  /* 0x0000000900062c82 */ /* 0x000fe20008000000 */
[----:B------:R-:W-:Y:S01]  /*09b0*/  @!UP2 UMOV UR9, UR10 ;  /* 0x0000000a0009ac82 */ /* 0x000fe20008000000 */
[----:B----4-:R-:W-:-:S03]  /*09c0*/  @UP2 UIMAD.WIDE.U32 UR12, UR4, UR12, UR6 ;  /* 0x0000000c040c22a5 */ /* 0x010fc6000f8e0006 */
[----:B------:R-:W-:Y:S01]  /*09d0*/  @!UP2 ULDC UR6, c[0x0][0xc] ;  /* 0x000003000006aab9 */ /* 0x000fe20000000800 */
[----:B------:R-:W-:Y:S01]  /*09e0*/  @UP2 UIADD3 UR14, UR13, UR5, URZ ;  /* 0x000000050d0e2290 */ /* 0x000fe2000fffe03f */
[----:B------:R-:W-:Y:S02]  /*09f0*/  ULDC UR10, c[0x0][0xc] ;  /* 0x00000300000a7ab9 */ /* 0x000fe40000000800 */
[----:B------:R-:W-:Y:S01]  /*0a00*/  UMOV UR5, URZ ;  /* 0x0000003f00057c82 */ /* 0x000fe20008000000 */
[----:B------:R-:W-:Y:S01]  /*0a10*/  ULDC UR11, c[0x0][0x10] ;  /* 0x00000400000b7ab9 */ /* 0x000fe20000000800 */
[----:B------:R-:W-:Y:S02]  /*0a20*/  @!UP2 UIMAD.WIDE.U32 UR6, UR6, UR9, UR4 ;  /* 0x000000090606a2a5 */ /* 0x000fe4000f8e0004 */
[----:B------:R-:W-:Y:S01]  /*0a30*/  UIMAD.WIDE.U32 UR10, UR10, UR11, URZ ;  /* 0x0000000b0a0a72a5 */ /* 0x000fe2000f8e003f */
[----:B------:R-:W-:-:S03]  /*0a40*/  ULDC UR13, c[0x0][0x14] ;  /* 0x00000500000d7ab9 */ /* 0x000fc60000000800 */
[----:B------:R-:W-:Y:S02]  /*0a50*/  UIMAD.WIDE.U32 UR54, UR10, UR13, URZ ;  /* 0x0000000d0a3672a5 */ /* 0x000fe4000f8e003f */
[----:B------:R-:W-:Y:S01]  /*0a60*/  UIMAD UR37, UR11, UR13, URZ ;  /* 0x0000000d0b2572a4 */ /* 0x000fe2000f8e023f */
[----:B------:R-:W-:Y:S01]  /*0a70*/  @!UP2 UMOV UR12, UR6 ;  /* 0x00000006000cac82 */ /* 0x000fe20008000000 */
[----:B------:R-:W-:Y:S02]  /*0a80*/  @!UP2 UMOV UR14, UR7 ;  /* 0x00000007000eac82 */ /* 0x000fe40008000000 */
[----:B------:R-:W-:Y:S02]  /*0a90*/  UIADD3 UR37, UR55, UR37, URZ ;  /* 0x0000002537257290 */ /* 0x000fe4000fffe03f */
[----:B------:R-:W-:-:S04]  /*0aa0*/  UIADD3 UR6, UP1, UR12, UR54, URZ ;  /* 0x000000360c067290 */ /* 0x000fc8000ff3e03f */
[----:B------:R-:W-:Y:S02]  /*0ab0*/  UIADD3.X UR7, UR14, UR37, URZ, UP1, !UPT ;  /* 0x000000250e077290 */ /* 0x000fe40008ffe43f */
[----:B------:R-:W-:Y:S02]  /*0ac0*/  USEL UR6, UR6, UR12, !UP0 ;  /* 0x0000000c06067287 */ /* 0x000fe4000c000000 */
[----:B------:R-:W-:-:S04]  /*0ad0*/  USEL UR7, UR7, UR14, !UP0 ;  /* 0x0000000e07077287 */ /* 0x000fc8000c000000 */
[----:B0-----:R-:W-:Y:S01]  /*0ae0*/  ISETP.LE.U32.AND P0, PT, R6, UR6, PT ;  /* 0x0000000606007c0c */ /* 0x001fe2000bf03070 */
[----:B------:R-:W-:Y:S02]  /*0af0*/  IMAD.U32 R16, RZ, RZ, UR6 ;  /* 0x00000006ff107e24 */ /* 0x000fe4000f8e00ff */
[----:B------:R-:W-:Y:S02]  /*0b00*/  IMAD.U32 R0, RZ, RZ, UR7 ;  /* 0x00000007ff007e24 */ /* 0x000fe4000f8e00ff */
[----:B------:R-:W-:-:S03]  /*0b10*/  IMAD.U32 R17, RZ, RZ, UR7 ;  /* 0x00000007ff117e24 */ /* 0x000fc6000f8e00ff */
[----:B------:R-:W-:Y:S02]  /*0b20*/  ISETP.GE.U32.AND.EX P0, PT, R0, R7, PT, P0 ;  /* 0x000000070000720c */ /* 0x000fe40003f06100 */
[----:B------:R-:W-:-:S11]  /*0b30*/  PRMT R0, RZ, 0x7610, R0 ;  /* 0x00007610ff007816 */ /* 0x000fd60000000000 */
[----:B------:R-:W-:Y:S05]  /*0b40*/  @P0 BRA `(.L_x_9) ;  /* 0x00000004008c0947 */ /* 0x000fea0003800000 */
[----:B------:R-:W-:Y:S01]  /*0b50*/  I2FP.F32.U32 R0, UR4 ;  /* 0x0000000400007c45 */ /* 0x000fe20008201000 */
[----:B------:R-:W-:Y:S01]  /*0b60*/  ULDC.64 UR16, c[0x0][0x628] ;  /* 0x00018a0000107ab9 */ /* 0x000fe20000000a00 */
[----:B------:R-:W-:Y:S01]  /*0b70*/  ULDC UR6, c[0x0][0x150] ;  /* 0x0000540000067ab9 */ /* 0x000fe20000000800 */
[----:B------:R-:W-:Y:S01]  /*0b80*/  ISETP.NE.U32.AND P0, PT, RZ, UR16, PT ;  /* 0x00000010ff007c0c */ /* 0x000fe2000bf05070 */
[----:B------:R-:W-:Y:S01]  /*0b90*/  ULDC UR15, c[0x0][0x630] ;  /* 0x00018c00000f7ab9 */ /* 0x000fe20000000800 */
[----:B------:R-:W-:Y:S01]  /*0ba0*/  FMUL R0, R0, UR6 ;  /* 0x0000000600007c20 */ /* 0x000fe20008400000 */
[----:B------:R-:W-:Y:S01]  /*0bb0*/  R2UR UR19, R16 ;  /* 0x00000000101372ca */ /* 0x000fe200000e0000 */
[----:B------:R-:W-:Y:S01]  /*0bc0*/  ULDC UR21, c[0x0][0x154] ;  /* 0x0000550000157ab9 */ /* 0x000fe20000000800 */
[----:B------:R-:W-:Y:S01]  /*0bd0*/  ISETP.NE.AND.EX P0, PT, RZ, UR17, PT, P0 ;  /* 0x00000011ff007c0c */ /* 0x000fe2000bf05300 */
[----:B------:R0:W1:Y:S01]  /*0be0*/  F2I.U32.TRUNC.NTZ R2, R0 ;  /* 0x0000000000027305 */ /* 0x000062000020f000 */
[----:B------:R-:W-:-:S02]  /*0bf0*/  R2UR UR20, R17 ;  /* 0x00000000111472ca */ /* 0x000fc400000e0000 */
[----:B------:R-:W-:Y:S02]  /*0c00*/  R2UR UR6, R16 ;  /* 0x00000000100672ca */ /* 0x000fe400000e0000 */
[----:B------:R-:W-:-:S07]  /*0c10*/  R2UR UR7, R17 ;  /* 0x00000000110772ca */ /* 0x000fce00000e0000 */
[----:B0-----:R-:W-:Y:S08]  /*0c20*/  @!P0 BRA `(.L_x_10) ;  /* 0x0000000000308947 */ /* 0x001ff00003800000 */
[----:B------:R-:W-:Y:S01]  /*0c30*/  R2UR UR6, R16 ;  /* 0x00000000100672ca */ /* 0x000fe200000e0000 */
[----:B------:R-:W-:Y:S01]  /*0c40*/  ULDC UR12, c[0x0][0x634] ;  /* 0x00018d00000c7ab9 */ /* 0x000fe20000000800 */
[----:B------:R-:W-:-:S11]  /*0c50*/  R2UR UR14, R17 ;  /* 0x00000000110e72ca */ /* 0x000fd600000e0000 */
[----:B------:R-:W-:-:S04]  /*0c60*/  UIADD3 UR12, UP1, UR6, UR12, URZ ;  /* 0x0000000c060c7290 */ /* 0x000fc8000ff3e03f */
[----:B------:R-:W-:-:S04]  /*0c70*/  UIADD3.X UR14, URZ, UR14, URZ, UP1, !UPT ;  /* 0x0000000e3f0e7290 */ /* 0x000fc80008ffe43f */
[----:B------:R-:W-:-:S04]  /*0c80*/  UIMAD.WIDE.U32 UR6, UR14, UR16, URZ ;  /* 0x000000100e0672a5 */ /* 0x000fc8000f8e003f */
[----:B------:R-:W-:Y:S02]  /*0c90*/  UIMAD.WIDE.U32 UR10, UP1, UR12, UR17, UR6 ;  /* 0x000000110c0a72a5 */ /* 0x000fe4000f820006 */
[----:B------:R-:W-:Y:S02]  /*0ca0*/  UIMAD.WIDE.U32 UR6, UR12, UR16, URZ ;  /* 0x000000100c0672a5 */ /* 0x000fe4000f8e003f */
[----:B------:R-:W-:Y:S02]  /*0cb0*/  UIADD3.X UR13, URZ, URZ, URZ, UP1, !UPT ;  /* 0x0000003f3f0d7290 */ /* 0x000fe40008ffe43f */
[----:B------:R-:W-:Y:S01]  /*0cc0*/  UIADD3 URZ, UP1, UR7, UR10, URZ ;  /* 0x0000000a073f7290 */ /* 0x000fe2000ff3e03f */
[----:B------:R-:W-:-:S03]  /*0cd0*/  UMOV UR12, UR11 ;  /* 0x0000000b000c7c82 */ /* 0x000fc60008000000 */
[----:B------:R-:W-:-:S12]  /*0ce0*/  UIMAD.WIDE.U32.X UR6, UR14, UR17, UR12, UP1 ;  /* 0x000000110e0672a5 */ /* 0x000fd800088e040c */
.L_x_10:
[----:B------:R-:W-:Y:S01]  /*0cf0*/  USHF.R.U64 UR5, UR6, UR15, UR7 ;  /* 0x0000000f06057299 */ /* 0x000fe20008001207 */
[----:B------:R-:W-:Y:S01]  /*0d00*/  I2FP.F32.U32 R0, UR9 ;  /* 0x0000000900007c45 */ /* 0x000fe20008201000 */
[----:B------:R-:W-:Y:S01]  /*0d10*/  USHF.R.U32.HI UR6, URZ, UR15, UR7 ;  /* 0x0000000f3f067299 */ /* 0x000fe20008011607 */
[----:B-1----:R-:W-:Y:S01]  /*0d20*/  R2UR UR14, R2 ;  /* 0x00000000020e72ca */ /* 0x002fe200000e0000 */
[----:B------:R-:W-:Y:S02]  /*0d30*/  UIADD3 UR17, UP1, URZ, -UR5, URZ ;  /* 0x800000053f117290 */ /* 0x000fe4000ff3e03f */
[----:B------:R-:W-:Y:S01]  /*0d40*/  FMUL R0, R0, UR21 ;  /* 0x0000001500007c20 */ /* 0x000fe20008400000 */
[----:B------:R-:W-:Y:S01]  /*0d50*/  ULDC.64 UR10, c[0x0][0x620] ;  /* 0x00018800000a7ab9 */ /* 0x000fe20000000a00 */
[----:B------:R-:W-:Y:S01]  /*0d60*/  UIADD3.X UR6, URZ, ~UR6, URZ, UP1, !UPT ;  /* 0x800000063f067290 */ /* 0x000fe20008ffe43f */
[----:B------:R-:W-:Y:S01]  /*0d70*/  UMOV UR12, UR19 ;  /* 0x00000013000c7c82 */ /* 0x000fe20008000000 */
[----:B------:R-:W-:-:S02]  /*0d80*/  UMOV UR13, UR20 ;  /* 0x00000014000d7c82 */ /* 0x000fc40008000000 */
[----:B------:R-:W-:Y:S01]  /*0d90*/  UIMAD UR6, UR6, UR10, URZ ;  /* 0x0000000a060672a4 */ /* 0x000fe2000f8e023f */
[----:B------:R-:W0:Y:S01]  /*0da0*/  F2I.U32.TRUNC.NTZ R0, R0 ;  /* 0x0000000000007305 */ /* 0x000e22000020f000 */
[----:B------:R-:W-:Y:S02]  /*0db0*/  UIMAD.WIDE.U32 UR12, UR17, UR10, UR12 ;  /* 0x0000000a110c72a5 */ /* 0x000fe4000f8e000c */
[----:B------:R-:W-:Y:S01]  /*0dc0*/  UIMAD UR17, UR17, UR11, UR6 ;  /* 0x0000000b111172a4 */ /* 0x000fe2000f8e0206 */
[----:B------:R-:W-:Y:S01]  /*0dd0*/  ULDC UR24, c[0x0][0x658] ;  /* 0x0001960000187ab9 */ /* 0x000fe20000000800 */
[----:B------:R-:W-:Y:S02]  /*0de0*/  UMOV UR22, 0xffffffff ;  /* 0xffffffff00167882 */ /* 0x000fe40000000000 */
[----:B------:R-:W-:Y:S01]  /*0df0*/  UIADD3 UR17, UR13, UR17, URZ ;  /* 0x000000110d117290 */ /* 0x000fe2000fffe03f */
[----:B------:R-:W-:Y:S01]  /*0e00*/  ULDC UR19, c[0x0][0x618] ;  /* 0x0001860000137ab9 */ /* 0x000fe20000000800 */
[----:B------:R-:W-:Y:S01]  /*0e10*/  ULDC.64 UR6, c[0x0][0x640] ;  /* 0x0001900000067ab9 */ /* 0x000fe20000000a00 */
[----:B------:R-:W-:Y:S01]  /*0e20*/  USHF.L.U32 UR13, UR22, UR24, URZ ;  /* 0x00000018160d7299 */ /* 0x000fe2000800063f */
[----:B------:R-:W-:Y:S01]  /*0e30*/  ISETP.NE.U32.AND P0, PT, RZ, UR6, PT ;  /* 0x00000006ff007c0c */ /* 0x000fe2000bf05070 */
[----:B------:R-:W-:-:S02]  /*0e40*/  USHF.R.U64 UR22, UR12, UR19, UR17 ;  /* 0x000000130c167299 */ /* 0x000fc40008001211 */
[----:B------:R-:W-:Y:S01]  /*0e50*/  USHF.R.U32.HI UR12, URZ, UR19, UR17 ;  /* 0x000000133f0c7299 */ /* 0x000fe20008011611 */
[----:B0-----:R-:W-:Y:S01]  /*0e60*/  R2UR UR16, R0 ;  /* 0x00000000001072ca */ /* 0x001fe200000e0000 */
[----:B------:R-:W-:Y:S01]  /*0e70*/  ULDC UR21, c[0x0][0x608] ;  /* 0x0001820000157ab9 */ /* 0x000fe20000000800 */
[----:B------:R-:W-:Y:S01]  /*0e80*/  ISETP.NE.AND.EX P0, PT, RZ, UR7, PT, P0 ;  /* 0x00000007ff007c0c */ /* 0x000fe2000bf05300 */
[----:B------:R-:W-:Y:S02]  /*0e90*/  USHF.R.U64 UR26, UR22, UR21, UR12 ;  /* 0x00000015161a7299 */ /* 0x000fe4000800120c */
[----:B------:R-:W-:Y:S01]  /*0ea0*/  USHF.R.U32.HI UR12, URZ, UR21, UR12 ;  /* 0x000000153f0c7299 */ /* 0x000fe2000801160c */
[----:B------:R-:W-:Y:S01]  /*0eb0*/  UMOV UR20, 0x1 ;  /* 0x0000000100147882 */ /* 0x000fe20000000000 */
[----:B------:R-:W-:Y:S02]  /*0ec0*/  UIADD3 UR14, -UR14, URZ, URZ ;  /* 0x0000003f0e0e7290 */ /* 0x000fe4000fffe13f */
[----:B------:R-:W-:-:S02]  /*0ed0*/  USHF.R.U64 UR27, UR26, UR24, UR12 ;  /* 0x000000181a1b7299 */ /* 0x000fc4000800120c */
[----:B------:R-:W-:Y:S01]  /*0ee0*/  USHF.L.U32 UR19, UR20, UR24, URZ ;  /* 0x0000001814137299 */ /* 0x000fe2000800063f */
[----:B------:R-:W-:Y:S01]  /*0ef0*/  ULDC UR15, c[0x0][0x144] ;  /* 0x00005100000f7ab9 */ /* 0x000fe20000000800 */
[----:B------:R-:W-:Y:S01]  /*0f00*/  ULDC UR10, c[0x0][0x600] ;  /* 0x00018000000a7ab9 */ /* 0x000fe20000000800 */
[----:B------:R-:W-:Y:S02]  /*0f10*/  ULOP3.LUT UR20, URZ, UR13, URZ, 0x33, !UPT ;  /* 0x0000000d3f147292 */ /* 0x000fe4000f8e333f */
[----:B------:R-:W-:Y:S02]  /*0f20*/  USHF.R.U32.HI UR13, URZ, UR24, UR12 ;  /* 0x000000183f0d7299 */ /* 0x000fe4000801160c */
[----:B------:R-:W-:Y:S02]  /*0f30*/  UIADD3 UR11, UR10, -0x1, URZ ;  /* 0xffffffff0a0b7890 */ /* 0x000fe4000fffe03f */
[----:B------:R-:W-:Y:S02]  /*0f40*/  UIADD3 UR23, -UR16, URZ, URZ ;  /* 0x0000003f10177290 */ /* 0x000fe4000fffe13f */
[----:B------:R-:W-:Y:S01]  /*0f50*/  UIMAD UR4, UR15, UR14, UR4 ;  /* 0x0000000e0f0472a4 */ /* 0x000fe2000f8e0204 */
[----:B------:R-:W-:Y:S01]  /*0f60*/  ULDC UR28, c[0x0][0x148] ;  /* 0x00005200001c7ab9 */ /* 0x000fe20000000800 */
[----:B------:R-:W-:Y:S01]  /*0f70*/  ULDC UR24, c[0x0][0x648] ;  /* 0x0001920000187ab9 */ /* 0x000fe20000000800 */
[----:B------:R-:W-:Y:S01]  /*0f80*/  ULDC UR25, c[0x0][0x638] ;  /* 0x00018e0000197ab9 */ /* 0x000fe20000000800 */
[----:B------:R-:W-:Y:S01]  /*0f90*/  UMOV UR12, UR27 ;  /* 0x0000001b000c7c82 */ /* 0x000fe20008000000 */
[----:B------:R-:W-:Y:S07]  /*0fa0*/  @!P0 BRA `(.L_x_11) ;  /* 0x0000000000308947 */ /* 0x000fee0003800000 */
[----:B------:R-:W-:Y:S02]  /*0fb0*/  ULDC UR16, c[0x0][0x64c] ;  /* 0x0001930000107ab9 */ /* 0x000fe40000000800 */
        /* <DEDUP_REMOVED lines=8> */
[----:B------:R-:W-:-:S07]  /*1040*/  UIMAD.WIDE.U32.X UR6, UR21, UR7, UR16, UP1 ;  /* 0x00000007150672a5 */ /* 0x000fce00088e0410 */
[----:B------:R-:W-:Y:S01]  /*1050*/  UMOV UR12, UR6 ;  /* 0x00000006000c7c82 */ /* 0x000fe20008000000 */
[----:B------:R-:W-:-:S05]  /*1060*/  UMOV UR13, UR7 ;  /* 0x00000007000d7c82 */ /* 0x000fca0008000000 */
.L_x_11:
[----:B------:R-:W-:Y:S01]  /*1070*/  UISETP.NE.AND UP1, UPT, UR45, URZ, UPT ;  /* 0x0000003f2d00728c */ /* 0x000fe2000bf25270 */
[----:B------:R-:W-:Y:S01]  /*1080*/  IMAD.MOV.U32 R0, RZ, RZ, 0x1 ;  /* 0x00000001ff007424 */ /* 0x000fe200078e00ff */
[----:B------:R-:W-:Y:S01]  /*1090*/  USHF.R.U64 UR6, UR12, UR24, UR13 ;  /* 0x000000180c067299 */ /* 0x000fe2000800120d */
[----:B------:R-:W-:Y:S01]  /*10a0*/  IMAD.U32 R19, RZ, RZ, UR5 ;  /* 0x00000005ff137e24 */ /* 0x000fe2000f8e00ff */
[----:B------:R-:W-:Y:S02]  /*10b0*/  ULOP3.LUT UR20, UR26, UR20, URZ, 0xc0, !UPT ;  /* 0x000000141a147292 */ /* 0x000fe4000f8ec03f */
[----:B------:R-:W-:Y:S02]  /*10c0*/  UIADD3 UR7, -UR6, URZ, URZ ;  /* 0x0000003f06077290 */ /* 0x000fe4000fffe13f */
[----:B------:R-:W-:Y:S02]  /*10d0*/  UIMAD UR19, UR19, UR6, UR20 ;  /* 0x00000006131372a4 */ /* 0x000fe4000f8e0214 */
[----:B------:R-:W-:-:S02]  /*10e0*/  ULOP3.LUT UR11, UR22, UR11, URZ, 0xc0, !UPT ;  /* 0x0000000b160b7292 */ /* 0x000fc4000f8ec03f */
[----:B------:R-:W-:Y:S02]  /*10f0*/  @UP1 UIMAD UR4, UR28, UR23, UR9 ;  /* 0x000000171c0412a4 */ /* 0x000fe4000f8e0209 */
[----:B------:R-:W-:-:S03]  /*1100*/  UIMAD UR6, UR7, UR25, UR27 ;  /* 0x00000019070672a4 */ /* 0x000fc6000f8e021b */
[----:B------:R-:W-:Y:S01]  /*1110*/  ULDC UR7, c[0x0][0x610] ;  /* 0x0001840000077ab9 */ /* 0x000fe20000000800 */
[----:B------:R-:W-:Y:S02]  /*1120*/  UIMAD UR6, UR6, UR10, UR11 ;  /* 0x0000000a060672a4 */ /* 0x000fe4000f8e020b */
[----:B------:R-:W-:-:S04]  /*1130*/  UIMAD UR4, UR19, UR7, UR4 ;  /* 0x00000007130472a4 */ /* 0x000fc8000f8e0204 */
[----:B------:R-:W-:Y:S02]  /*1140*/  USEL UR7, UR6, UR4, !UP1 ;  /* 0x0000000406077287 */ /* 0x000fe4000c800000 */
[----:B------:R-:W-:-:S04]  /*1150*/  USEL UR4, UR4, UR6, !UP1 ;  /* 0x0000000604047287 */ /* 0x000fc8000c800000 */
[----:B------:R-:W-:Y:S02]  /*1160*/  IMAD.U32 R2, RZ, RZ, UR7 ;  /* 0x00000007ff027e24 */ /* 0x000fe4000f8e00ff */
[----:B------:R-:W-:-:S07]  /*1170*/  IMAD.U32 R18, RZ, RZ, UR4 ;  /* 0x00000004ff127e24 */ /* 0x000fce000f8e00ff */
.L_x_9:
[----:B------:R-:W-:Y:S02]  /*1180*/  ULDC UR4, c[0x0][0x28c] ;  /* 0x0000a30000047ab9 */ /* 0x000fe40000000800 */
[----:B------:R-:W-:-:S04]  /*1190*/  UIADD3 UR4, UR4, 0x7f, URZ ;  /* 0x0000007f04047890 */ /* 0x000fc8000fffe03f */
[----:B------:R-:W-:-:S04]  /*11a0*/  USHF.R.S32.HI UR5, URZ, 0x1f, UR4 ;  /* 0x0000001f3f057899 */ /* 0x000fc80008011404 */
[----:B------:R-:W-:-:S04]  /*11b0*/  ULEA.HI UR5, UR5, UR4, URZ, 0x7 ;  /* 0x0000000405057291 */ /* 0x000fc8000f8f383f */
[----:B------:R-:W-:Y:S01]  /*11c0*/  USHF.R.S32.HI UR38, URZ, 0x7, UR5 ;  /* 0x000000073f267899 */ /* 0x000fe20008011405 */
[----:B------:R-:W-:Y:S11]  /*11d0*/  @!P1 BRA `(.L_x_12) ;  /* 0x0000006000449947 */ /* 0x000ff60003800000 */
[----:B------:R-:W-:-:S06]  /*11e0*/  UISETP.GT.U32.AND UP1, UPT, UR18, 0x1, UPT ;  /* 0x000000011200788c */ /* 0x000fcc000bf24070 */
[----:B------:R-:W-:-:S13]  /*11f0*/  PLOP3.LUT P0, PT, PT, PT, UP1, 0x80, 0x0 ;  /* 0x000000000000781c */ /* 0x000fda0003f0f018 */
[----:B------:R-:W-:Y:S05]  /*1200*/  @P0 EXIT ;  /* 0x000000000000094d */ /* 0x000fea0003800000 */
.L_x_13:
[----:B------:R-:W-:-:S08]  /*1210*/  NOP ;  /* 0x0000000000007918 */ /* 0x000fd00000000000 */
[----:B------:R-:W0:Y:S02]  /*1220*/  USETMAXREG.TRY_ALLOC.CTAPOOL UP1, 0xe8 ;  /* 0x000000e8000079c8 */ /* 0x000e240008020600 */
[----:B0-----:R-:W-:-:S13]  /*1230*/  PLOP3.LUT P0, PT, PT, PT, UP1, 0x80, 0x0 ;  /* 0x000000000000781c */ /* 0x001fda0003f0f018 */
[----:B------:R-:W-:Y:S05]  /*1240*/  @!P0 BRA `(.L_x_13) ;  /* 0xfffffffc00f08947 */ /* 0x000fea000383ffff */
[----:B------:R-:W-:-:S13]  /*1250*/  LOP3.LUT P0, RZ, R0, 0xff, RZ, 0xc0, !PT ;  /* 0x000000ff00ff7812 */ /* 0x000fda000780c0ff */
[----:B------:R-:W-:Y:S05]  /*1260*/  @!P0 EXIT ;  /* 0x000000000000894d */ /* 0x000fea0003800000 */
[----:B------:R-:W-:Y:S01]  /*1270*/  SHF.R.S32.HI R0, RZ, 0x1f, R3 ;  /* 0x0000001fff007819 */ /* 0x000fe20000011403 */
[----:B------:R-:W0:Y:S01]  /*1280*/  S2UR UR5, SR_CgaCtaId ;  /* 0x00000000000579c3 */ /* 0x000e220000008800 */
[----:B------:R-:W-:Y:S01]  /*1290*/  UMOV UR40, 0x400 ;  /* 0x0000040000287882 */ /* 0x000fe20000000000 */
[----:B------:R-:W-:Y:S01]  /*12a0*/  USHF.R.U32.HI UR4, URZ, 0x1, UR38 ;  /* 0x000000013f047899 */ /* 0x000fe20008011626 */
[CC--:B------:R-:W-:Y:S01]  /*12b0*/  LEA.HI R4, R0.reuse, R3.reuse, RZ, 0x2 ;  /* 0x0000000300047211 */ /* 0x0c0fe200078f10ff */
[----:B------:R-:W-:Y:S01]  /*12c0*/  ULOP3.LUT UR44, UR38, 0x1, URZ, 0xc0, !UPT ;  /* 0x00000001262c7892 */ /* 0x000fe2000f8ec03f */
[----:B------:R-:W-:Y:S01]  /*12d0*/  LEA.HI R0, R0, R3, RZ, 0x5 ;  /* 0x0000000300007211 */ /* 0x000fe200078f28ff */
[----:B------:R-:W-:Y:S01]  /*12e0*/  ULDC.64 UR10, c[0x0][0x288] ;  /* 0x0000a200000a7ab9 */ /* 0x000fe20000000a00 */
[--C-:B------:R-:W-:Y:S01]  /*12f0*/  SHF.R.S32.HI R88, RZ, 0x2, R4.reuse ;  /* 0x00000002ff587819 */ /* 0x100fe20000011404 */
[----:B------:R-:W1:Y:S01]  /*1300*/  LDC.64 R6, c[0x0][0x5c8] ;  /* 0x00017200ff067b82 */ /* 0x000e620000000a00 */
[----:B------:R-:W-:Y:S01]  /*1310*/  SHF.R.S32.HI R5, RZ, 0x1f, R4 ;  /* 0x0000001fff057819 */ /* 0x000fe20000011404 */
[----:B------:R-:W-:Y:S01]  /*1320*/  UISETP.LT.AND UP1, UPT, UR38, 0x1, UPT ;  /* 0x000000012600788c */ /* 0x000fe2000bf21270 */
[----:B------:R-:W-:Y:S01]  /*1330*/  LOP3.LUT R4, R4, 0xfffffffc, RZ, 0xc0, !PT ;  /* 0xfffffffc04047812 */ /* 0x000fe200078ec0ff */
[----:B------:R-:W-:Y:S01]  /*1340*/  ULOP3.LUT UR4, UR4, 0x1, URZ, 0xc0, !UPT ;  /* 0x0000000104047892 */ /* 0x000fe2000f8ec03f */
[----:B------:R-:W-:Y:S01]  /*1350*/  LEA.HI R5, R5, R88, RZ, 0x3 ;  /* 0x0000005805057211 */ /* 0x000fe200078f18ff */
[----:B------:R-:W-:Y:S01]  /*1360*/  ULDC UR43, c[0x0][0x658] ;  /* 0x00019600002b7ab9 */ /* 0x000fe20000000800 */
[----:B------:R-:W-:Y:S01]  /*1370*/  UMOV UR6, 0xffffffff ;  /* 0xffffffff00067882 */ /* 0x000fe20000000000 */
[----:B------:R-:W-:Y:S01]  /*1380*/  IMAD.IADD R4, R3, 0x1, -R4 ;  /* 0x0000000103047824 */ /* 0x000fe200078e0a04 */
[----:B------:R-:W-:Y:S01]  /*1390*/  LOP3.LUT R5, R5, 0xfffffff8, RZ, 0xc0, !PT ;  /* 0xfffffff805057812 */ /* 0x000fe200078ec0ff */
[----:B------:R-:W-:Y:S01]  /*13a0*/  IMAD.U32 R3, RZ, RZ, UR10 ;  /* 0x0000000aff037e24 */ /* 0x000fe2000f8e00ff */
[----:B------:R-:W-:Y:S01]  /*13b0*/  ULDC UR8, c[0x0][0x284] ;  /* 0x0000a10000087ab9 */ /* 0x000fe20000000800 */
[----:B------:R-:W-:Y:S01]  /*13c0*/  IMAD.SHL.U32 R90, R4, 0x2, RZ ;  /* 0x00000002045a7824 */ /* 0x000fe200078e00ff */
[----:B------:R-:W-:Y:S01]  /*13d0*/  USEL UR44, UR44, URZ, !UP0 ;  /* 0x0000003f2c2c7287 */ /* 0x000fe2000c000000 */
[----:B------:R-:W-:Y:S01]  /*13e0*/  IMAD.IADD R88, R88, 0x1, -R5 ;  /* 0x0000000158587824 */ /* 0x000fe200078e0a05 */
[----:B------:R-:W-:Y:S01]  /*13f0*/  SHF.R.S32.HI R5, RZ, 0x5, R0 ;  /* 0x00000005ff057819 */ /* 0x000fe20000011400 */
[----:B------:R-:W-:Y:S01]  /*1400*/  VIADD R0, R95, 0xffffffff ;  /* 0xffffffff5f007836 */ /* 0x000fe20000000000 */
[----:B0-----:R-:W-:Y:S01]  /*1410*/  ULEA UR40, UR5, UR40, 0x18 ;  /* 0x0000002805287291 */ /* 0x001fe2000f8ec03f */
[----:B------:R-:W-:Y:S01]  /*1420*/  IMAD R94, R4, -0x2, R3 ;  /* 0xfffffffe045e7824 */ /* 0x000fe200078e0203 */
[--C-:B------:R-:W-:Y:S01]  /*1430*/  SHF.R.S32.HI R89, RZ, 0x1f, R88.reuse ;  /* 0x0000001fff597819 */ /* 0x100fe20000011458 */
[C-C-:B------:R-:W-:Y:S01]  /*1440*/  IMAD R97, R5.reuse, -0x10, -R88.reuse ;  /* 0xfffffff005617824 */ /* 0x140fe200078e0a58 */
[C---:B------:R-:W-:Y:S01]  /*1450*/  ISETP.NE.AND P0, PT, R0.reuse, RZ, PT ;  /* 0x000000ff0000720c */ /* 0x040fe20003f05270 */
[----:B------:R-:W-:Y:S01]  /*1460*/  IMAD.SHL.U32 R0, R0, 0x8, RZ ;  /* 0x0000000800007824 */ /* 0x000fe200078e00ff */
[----:B------:R-:W-:Y:S01]  /*1470*/  UIADD3 UR50, UR40, 0x30, URZ ;  /* 0x0000003028327890 */ /* 0x000fe2000fffe03f */
[----:B------:R-:W-:Y:S01]  /*1480*/  IMAD.WIDE R88, R5, 0x10, R88 ;  /* 0x0000001005587825 */ /* 0x000fe200078e0258 */
[----:B------:R-:W-:Y:S01]  /*1490*/  USEL UR46, UR38, 0x1, UP1 ;  /* 0x00000001262e7887 */ /* 0x000fe20008800000 */
[----:B-1----:R-:W-:Y:S01]  /*14a0*/  SHF.L.U64.HI R92, R6, 0x3, R7 ;  /* 0x00000003065c7819 */ /* 0x002fe20000010207 */
[----:B------:R-:W-:Y:S01]  /*14b0*/  USHF.L.U32 UR6, UR6, UR43, URZ ;  /* 0x0000002b06067299 */ /* 0x000fe2000800063f */
[----:B------:R-:W-:Y:S01]  /*14c0*/  LOP3.LUT R0, R0, 0x8, RZ, 0xc0, !PT ;  /* 0x0000000800007812 */ /* 0x000fe200078ec0ff */
[----:B------:R-:W-:Y:S01]  /*14d0*/  UISETP.EQ.U32.AND UP0, UPT, UR4, 0x1, !UP0 ;  /* 0x000000010400788c */ /* 0x000fe2000c702070 */
[----:B------:R-:W-:Y:S01]  /*14e0*/  IMAD.SHL.U32 R93, R6, 0x8, RZ ;  /* 0x00000008065d7824 */ /* 0x000fe200078e00ff */
[----:B------:R-:W-:Y:S01]  /*14f0*/  SEL R98, RZ, 0x1, P0 ;  /* 0x00000001ff627807 */ /* 0x000fe20000000000 */
[----:B------:R-:W-:Y:S01]  /*1500*/  VIADD R97, R97, UR8 ;  /* 0x0000000861617c36 */ /* 0x000fe20008000000 */
[----:B------:R-:W-:Y:S01]  /*1510*/  LEA R95, R95, UR50, 0x3 ;  /* 0x000000325f5f7c11 */ /* 0x000fe2000f8e18ff */
[----:B------:R-:W-:Y:S01]  /*1520*/  ULDC UR42, c[0x0][0x600] ;  /* 0x00018000002a7ab9 */ /* 0x000fe20000000800 */
[C---:B------:R-:W-:Y:S01]  /*1530*/  LOP3.LUT R99, R0.reuse, 0x8, RZ, 0x3c, !PT ;  /* 0x0000000800637812 */ /* 0x040fe200078e3cff */
[----:B------:R-:W-:Y:S01]  /*1540*/  UMOV UR7, 0x1 ;  /* 0x0000000100077882 */ /* 0x000fe20000000000 */
[----:B------:R-:W-:Y:S01]  /*1550*/  LOP3.LUT R96, R0, 0x18, RZ, 0x3c, !PT ;  /* 0x0000001800607812 */ /* 0x000fe200078e3cff */
[----:B------:R-:W-:Y:S01]  /*1560*/  ULOP3.LUT UR49, UR39, 0x1, URZ, 0xfc, !UPT ;  /* 0x0000000127317892 */ /* 0x000fe2000f8efc3f */
[----:B------:R-:W-:Y:S01]  /*1570*/  SHF.R.S32.HI R91, RZ, 0x1f, R90 ;  /* 0x0000001fff5b7819 */ /* 0x000fe2000001145a */
[----:B------:R-:W-:-:S02]  /*1580*/  USHF.L.U64.HI UR36, UR54, 0x1, UR37 ;  /* 0x0000000136247899 */ /* 0x000fc40008010225 */
[----:B------:R-:W-:Y:S02]  /*1590*/  UIADD3 UR41, UR11, 0xfe, URZ ;  /* 0x000000fe0b297890 */ /* 0x000fe4000fffe03f */
[----:B------:R-:W-:Y:S02]  /*15a0*/  UIADD3 UR42, UR42, -0x1, URZ ;  /* 0xffffffff2a2a7890 */ /* 0x000fe4000fffe03f */
[----:B------:R-:W-:Y:S02]  /*15b0*/  USHF.L.U32 UR43, UR7, UR43, URZ ;  /* 0x0000002b072b7299 */ /* 0x000fe4000800063f */
[----:B------:R-:W-:Y:S02]  /*15c0*/  UIADD3 UR46, -UR46, UR38, URZ ;  /* 0x000000262e2e7290 */ /* 0x000fe4000fffe13f */
[----:B------:R-:W-:Y:S02]  /*15d0*/  ULOP3.LUT UR47, URZ, UR6, URZ, 0x33, !UPT ;  /* 0x000000063f2f7292 */ /* 0x000fe4000f8e333f */
[----:B------:R-:W-:-:S12]  /*15e0*/  USEL UR48, URZ, 0x1, !UP0 ;  /* 0x000000013f307887 */ /* 0x000fd8000c000000 */
.L_x_161:
[----:B------:R-:W-:-:S04]  /*15f0*/  SHF.L.U32 R0, R98, 0x1f, RZ ;  /* 0x0000001f62007819 */ /* 0x000fc800000006ff */
[----:B------:R-:W0:Y:S02]  /*1600*/  SYNCS.PHASECHK.TRANS64.TRYWAIT P0, [R95+URZ+-0x8], R0 ;  /* 0xfffff8005f0075a7 */ /* 0x000e24000800017f */
[----:B012345:R-:W-:Y:S05]  /*1610*/  @!P0 BRA `(.L_x_14) ;  /* 0x0000006c006c8947 */ /* 0x03ffea0003800000 */
.L_x_181:
[----:B------:R-:W-:Y:S02]  /*1620*/  ULDC UR4, c[0x0][0x28c] ;  /* 0x0000a30000047ab9 */ /* 0x000fe40000000800 */
[----:B------:R-:W-:-:S13]  /*1630*/  ISETP.LT.AND P0, PT, RZ, UR4, PT ;  /* 0x00000004ff007c0c */ /* 0x000fda000bf01270 */
[----:B------:R-:W-:Y:S05]  /*1640*/  @P0 BRA `(.L_x_15) ;  /* 0x0000000000400947 */ /* 0x000fea0003800000 */
[----:B0-----:R-:W-:Y:S01]  /*1650*/  MOV R0, 0x0 ;  /* 0x0000000000007802 */ /* 0x001fe20000000f00 */
[----:B------:R-:W-:Y:S01]  /*1660*/  ULDC.64 UR4, c[0x4][0x68] ;  /* 0x01001a0000047ab9 */ /* 0x000fe20000000a00 */
[----:B------:R-:W-:Y:S01]  /*1670*/  ULDC.64 UR6, c[0x4][0x8] ;  /* 0x0100020000067ab9 */ /* 0x000fe20000000a00 */
[----:B------:R-:W-:Y:S01]  /*1680*/  IMAD.U32 R4, RZ, RZ, UR4 ;  /* 0x00000004ff047e24 */ /* 0x000fe2000f8e00ff */
[----:B------:R0:W1:Y:S01]  /*1690*/  LDC.64 R14, c[0x4][R0] ;  /* 0x01000000000e7b82 */ /* 0x0000620000000a00 */
[----:B------:R-:W-:Y:S01]  /*16a0*/  IMAD.U32 R5, RZ, RZ, UR5 ;  /* 0x00000005ff057e24 */ /* 0x000fe2000f8e00ff */
[----:B------:R-:W-:Y:S01]  /*16b0*/  ULDC.64 UR4, c[0x4][0x70] ;  /* 0x01001c0000047ab9 */ /* 0x000fe20000000a00 */
[----:B------:R-:W-:Y:S02]  /*16c0*/  IMAD.U32 R10, RZ, RZ, UR6 ;  /* 0x00000006ff0a7e24 */ /* 0x000fe4000f8e00ff */
[----:B------:R-:W-:Y:S02]  /*16d0*/  IMAD.U32 R6, RZ, RZ, UR4 ;  /* 0x00000004ff067e24 */ /* 0x000fe4000f8e00ff */
[----:B------:R-:W-:-:S02]  /*16e0*/  IMAD.U32 R7, RZ, RZ, UR5 ;  /* 0x00000005ff077e24 */ /* 0x000fc4000f8e00ff */
[----:B------:R-:W-:Y:S02]  /*16f0*/  IMAD.U32 R11, RZ, RZ, UR7 ;  /* 0x00000007ff0b7e24 */ /* 0x000fe4000f8e00ff */
[----:B------:R-:W-:Y:S02]  /*1700*/  IMAD.MOV.U32 R8, RZ, RZ, 0x1e1 ;  /* 0x000001e1ff087424 */ /* 0x000fe400078e00ff */
[----:B------:R-:W-:Y:S02]  /*1710*/  IMAD.MOV.U32 R12, RZ, RZ, 0x1 ;  /* 0x00000001ff0c7424 */ /* 0x000fe400078e00ff */
[----:B0-----:R-:W-:-:S07]  /*1720*/  IMAD.MOV.U32 R13, RZ, RZ, RZ ;  /* 0x000000ffff0d7224 */ /* 0x001fce00078e00ff */
[----:B------:R-:W-:-:S07]  /*1730*/  LEPC R20, `(.L_x_15) ;  /* 0x000000001014794e */ /* 0x000fce0000000000 */
[----:B-1---5:R-:W-:Y:S05]  /*1740*/  CALL.ABS.NOINC R14 ;  /* 0x000000000e007343 */ /* 0x022fea0003c00000 */
.L_x_15:
[----:B0-----:R-:W-:-:S05]  /*1750*/  IMAD.U32 R0, RZ, RZ, UR49 ;  /* 0x00000031ff007e24 */ /* 0x001fca000f8e00ff */
[----:B------:R-:W-:-:S13]  /*1760*/  ISETP.NE.AND P0, PT, R0, 0x3, PT ;  /* 0x000000030000780c */ /* 0x000fda0003f05270 */
[----:B------:R-:W-:Y:S05]  /*1770*/  @!P0 BRA `(.L_x_16) ;  /* 0x0000000000048947 */ /* 0x000fea0003800000 */
[----:B------:R-:W-:Y:S01]  /*1780*/  BPT.TRAP 0x1 ;  /* 0x000000040000795c */ /* 0x000fe20000300000 */
.L_x_16:
[----:B------:R-:W-:Y:S02]  /*1790*/  IMAD.U32 R3, RZ, RZ, UR44 ;  /* 0x0000002cff037e24 */ /* 0x000fe4000f8e00ff */
[----:B------:R-:W-:-:S03]  /*17a0*/  IMAD.U32 R0, RZ, RZ, UR48 ;  /* 0x00000030ff007e24 */ /* 0x000fc6000f8e00ff */
[----:B------:R-:W-:Y:S02]  /*17b0*/  LEA R3, R3, UR40, 0x3 ;  /* 0x0000002803037c11 */ /* 0x000fe4000f8e18ff */
[----:B------:R-:W-:-:S04]  /*17c0*/  SHF.L.U32 R0, R0, 0x1f, RZ ;  /* 0x0000001f00007819 */ /* 0x000fc800000006ff */
[----:B------:R0:W1:Y:S01]  /*17d0*/  SYNCS.PHASECHK.TRANS64.TRYWAIT P1, [R3+URZ], R0 ;  /* 0x00000000030075a7 */ /* 0x000062000802017f */
[----:B------:R-:W-:Y:S05]  /*17e0*/  @!P0 BRA `(.L_x_17) ;  /* 0x0000000000048947 */ /* 0x000fea0003800000 */
[----:B------:R-:W-:Y:S01]  /*17f0*/  BPT.TRAP 0x1 ;  /* 0x000000040000795c */ /* 0x000fe20000300000 */
.L_x_17:
[----:B------:R-:W-:-:S05]  /*1800*/  IMAD.U32 R4, RZ, RZ, UR46 ;  /* 0x0000002eff047e24 */ /* 0x000fca000f8e00ff */
[----:B------:R-:W-:Y:S01]  /*1810*/  ISETP.GE.AND P2, PT, R4, 0x1, PT ;  /* 0x000000010400780c */ /* 0x000fe20003f46270 */
[----:B-1----:R-:W-:-:S12]  /*1820*/  @P1 BRA `(.L_x_18) ;  /* 0x0000000000081947 */ /* 0x002fd80003800000 */
[----:B------:R-:W1:Y:S02]  /*1830*/  SYNCS.PHASECHK.TRANS64.TRYWAIT P1, [R3+URZ], R0 ;  /* 0x00000000030075a7 */ /* 0x000e64000802017f */
[----:B-1----:R-:W-:Y:S05]  /*1840*/  @!P1 BRA `(.L_x_19) ;  /* 0x0000006800f49947 */ /* 0x002fea0003800000 */
.L_x_18:
[----:B------:R-:W-:Y:S05]  /*1850*/  WARPSYNC.ALL ;  /* 0x0000000000007948 */ /* 0x000fea0003800000 */
[----:B------:R-:W-:Y:S01]  /*1860*/  UIADD3 UR4, UR40, 0x100, URZ ;  /* 0x0000010028047890 */ /* 0x000fe2000fffe03f */
[----:B------:R-:W-:Y:S01]  /*1870*/  WARPGROUP.ARRIVE ;  /* 0x00000000000079c5 */ /* 0x000fe20000000000 */
[----:B------:R-:W-:Y:S02]  /*1880*/  UIADD3 UR5, UR40, 0x10100, URZ ;  /* 0x0001010028057890 */ /* 0x000fe4000fffe03f */
[----:B------:R-:W-:Y:S02]  /*1890*/  USHF.R.U32.HI UR4, URZ, 0x4, UR4 ;  /* 0x000000043f047899 */ /* 0x000fe40008011604 */
[----:B------:R-:W-:-:S02]  /*18a0*/  USHF.R.U32.HI UR5, URZ, 0x4, UR5 ;  /* 0x000000043f057899 */ /* 0x000fc40008011605 */
[----:B------:R-:W-:Y:S02]  /*18b0*/  ULOP3.LUT UR4, UR4, 0x3fff, URZ, 0xc0, !UPT ;  /* 0x00003fff04047892 */ /* 0x000fe4000f8ec03f */
[----:B------:R-:W-:Y:S02]  /*18c0*/  ULOP3.LUT UR5, UR5, 0x3fff, URZ, 0xc0, !UPT ;  /* 0x00003fff05057892 */ /* 0x000fe4000f8ec03f */
[----:B------:R-:W-:Y:S02]  /*18d0*/  ULOP3.LUT UR8, UR4, 0x10000, URZ, 0xfc, !UPT ;  /* 0x0001000004087892 */ /* 0x000fe4000f8efc3f */
[----:B------:R-:W-:Y:S02]  /*18e0*/  ULOP3.LUT UR9, UR5, 0x10000, URZ, 0xfc, !UPT ;  /* 0x0001000005097892 */ /* 0x000fe4000f8efc3f */
[----:B------:R-:W-:Y:S02]  /*18f0*/  ULEA UR11, UR44, UR8, 0xb ;  /* 0x000000082c0b7291 */ /* 0x000fe4000f8e583f */
[----:B------:R-:W-:Y:S01]  /*1900*/  ULEA UR10, UR44, UR9, 0xc ;  /* 0x000000092c0a7291 */ /* 0x000fe2000f8e603f */
[----:B------:R-:W-:Y:S01]  /*1910*/  UMOV UR5, 0x40000040 ;  /* 0x4000004000057882 */ /* 0x000fe20000000000 */
[----:B------:R-:W-:-:S03]  /*1920*/  UMOV UR7, 0x40000040 ;  /* 0x4000004000077882 */ /* 0x000fc60000000000 */
[----:B------:R-:W-:Y:S02]  /*1930*/  UMOV UR4, UR11 ;  /* 0x0000000b00047c82 */ /* 0x000fe40008000000 */
[----:B------:R-:W-:Y:S02]  /*1940*/  UMOV UR6, UR10 ;  /* 0x0000000a00067c82 */ /* 0x000fe40008000000 */
[----:B------:R-:W-:Y:S01]  /*1950*/  HGMMA.64x128x8.F32.TF32 R24, gdesc[UR4], RZ, !UPT, gsb0 ;  /* 0x05e00000041879f0 */ /* 0x000fe2000c0028ff */
[----:B------:R-:W-:Y:S02]  /*1960*/  UIADD3 UR4, UR11, 0x2, URZ ;  /* 0x000000020b047890 */ /* 0x000fe4000fffe03f */
[----:B------:R-:W-:Y:S01]  /*1970*/  UIADD3 UR6, UR10, 0x2, URZ ;  /* 0x000000020a067890 */ /* 0x000fe2000fffe03f */
[----:B------:R-:W-:Y:S01]  /*1980*/  UMOV UR5, 0x40000040 ;  /* 0x4000004000057882 */ /* 0x000fe20000000000 */
[----:B------:R-:W-:Y:S01]  /*1990*/  UMOV UR7, 0x40000040 ;  /* 0x4000004000077882 */ /* 0x000fe20000000000 */
[----:B------:R-:W-:-:S02]  /*19a0*/  WARPGROUP.DEPBAR.LE gsb0, 0x0 ;  /* 0x00008000000079c5 */ /* 0x000fc40000010000 */
[----:B------:R-:W-:-:S06]  /*19b0*/  WARPGROUP.ARRIVE ;  /* 0x00000000000079c5 */ /* 0x000fcc0000000000 */
[----:B------:R-:W-:Y:S01]  /*19c0*/  HGMMA.64x128x8.F32.TF32 R24, gdesc[UR4], R24, gsb0 ;  /* 0x05e00000041879f0 */ /* 0x000fe20008002818 */
[----:B------:R-:W-:Y:S02]  /*19d0*/  UIADD3 UR4, UR11, 0x4, URZ ;  /* 0x000000040b047890 */ /* 0x000fe4000fffe03f */
[----:B------:R-:W-:Y:S01]  /*19e0*/  UIADD3 UR6, UR10, 0x4, URZ ;  /* 0x000000040a067890 */ /* 0x000fe2000fffe03f */
[----:B------:R-:W-:Y:S01]  /*19f0*/  UMOV UR5, 0x40000040 ;  /* 0x4000004000057882 */ /* 0x000fe20000000000 */
[----:B------:R-:W-:Y:S01]  /*1a00*/  UMOV UR7, 0x40000040 ;  /* 0x4000004000077882 */ /* 0x000fe20000000000 */
[----:B------:R-:W-:Y:S02]  /*1a10*/  WARPGROUP.DEPBAR.LE gsb0, 0x0 ;  /* 0x00008000000079c5 */ /* 0x000fe40000010000 */
        /* <DEDUP_REMOVED lines=92> */
[----:B------:R-:W-:Y:S03]  /*1fe0*/  HGMMA.64x128x8.F32.TF32 R24, gdesc[UR4], R24, gsb0 ;  /* 0x05e00000041879f0 */ /* 0x000fe60008002818 */
[----:B------:R-:W-:Y:S02]  /*1ff0*/  WARPGROUP.DEPBAR.LE gsb0, 0x0 ;  /* 0x00008000000079c5 */ /* 0x000fe40000010000 */
[----:B------:R-:W-:Y:S05]  /*2000*/  @!P2 BRA `(.L_x_20) ;  /* 0x000000080064a947 */ /* 0x000fea0003800000 */
[----:B------:R-:W-:Y:S01]  /*2010*/  UIADD3 UR11, UR44, 0x1, URZ ;  /* 0x000000012c0b7890 */ /* 0x000fe2000fffe03f */
[----:B01----:R-:W-:Y:S01]  /*2020*/  IMAD.U32 R0, RZ, RZ, UR46 ;  /* 0x0000002eff007e24 */ /* 0x003fe2000f8e00ff */
[----:B------:R-:W-:Y:S02]  /*2030*/  UMOV UR10, UR44 ;  /* 0x0000002c000a7c82 */ /* 0x000fe40008000000 */
[----:B------:R-:W-:-:S04]  /*2040*/  UISETP.NE.AND UP0, UPT, UR11, 0x2, UPT ;  /* 0x000000020b00788c */ /* 0x000fc8000bf05270 */
[----:B------:R-:W-:Y:S02]  /*2050*/  USEL UR4, URZ, 0x1, UP0 ;  /* 0x000000013f047887 */ /* 0x000fe40008000000 */
[----:B------:R-:W-:Y:S02]  /*2060*/  USEL UR11, UR11, URZ, UP0 ;  /* 0x0000003f0b0b7287 */ /* 0x000fe40008000000 */
[----:B------:R-:W-:-:S06]  /*2070*/  ULOP3.LUT UR4, UR48, UR4, URZ, 0x3c, !UPT ;  /* 0x0000000430047292 */ /* 0x000fcc000f8e3c3f */
[----:B------:R-:W-:-:S07]  /*2080*/  IMAD.U32 R5, RZ, RZ, UR4 ;  /* 0x00000004ff057e24 */ /* 0x000fce000f8e00ff */
.L_x_27:
[----:B01----:R-:W-:Y:S05]  /*2090*/  @!P0 BRA `(.L_x_21) ;  /* 0x0000000000048947 */ /* 0x003fea0003800000 */
[----:B------:R-:W-:Y:S01]  /*20a0*/  BPT.TRAP 0x1 ;  /* 0x000000040000795c */ /* 0x000fe20000300000 */
.L_x_21:
[----:B------:R-:W-:Y:S01]  /*20b0*/  ULEA UR4, UR11, UR40, 0x3 ;  /* 0x000000280b047291 */ /* 0x000fe2000f8e183f */
[----:B------:R-:W-:-:S08]  /*20c0*/  SHF.L.U32 R3, R5, 0x1f, RZ ;  /* 0x0000001f05037819 */ /* 0x000fd000000006ff */
[----:B------:R0:W1:Y:S01]  /*20d0*/  SYNCS.PHASECHK.TRANS64.TRYWAIT P1, [UR4], R3 ;  /* 0x00000003ff0075a7 */ /* 0x0000620008020144 */
[----:B------:R-:W-:Y:S05]  /*20e0*/  @!P0 BRA `(.L_x_22) ;  /* 0x0000000000048947 */ /* 0x000fea0003800000 */
[----:B------:R-:W-:Y:S01]  /*20f0*/  BPT.TRAP 0x1 ;  /* 0x000000040000795c */ /* 0x000fe20000300000 */
.L_x_22:
[----:B-1----:R-:W-:Y:S05]  /*2100*/  @P1 BRA `(.L_x_23) ;  /* 0x0000000000081947 */ /* 0x002fea0003800000 */
[----:B------:R-:W1:Y:S02]  /*2110*/  SYNCS.PHASECHK.TRANS64.TRYWAIT P1, [UR4], R3 ;  /* 0x00000003ff0075a7 */ /* 0x000e640008020144 */
[----:B-1----:R-:W-:Y:S05]  /*2120*/  @!P1 BRA `(.L_x_24) ;  /* 0x0000006000d09947 */ /* 0x002fea0003800000 */
.L_x_23:
[----:B------:R-:W-:Y:S01]  /*2130*/  ULEA UR12, UR11, UR9, 0xc ;  /* 0x000000090b0c7291 */ /* 0x000fe2000f8e603f */
[----:B------:R-:W-:Y:S01]  /*2140*/  WARPGROUP.ARRIVE ;  /* 0x00000000000079c5 */ /* 0x000fe20000000000 */
[----:B------:R-:W-:Y:S01]  /*2150*/  ULEA UR13, UR11, UR8, 0xb ;  /* 0x000000080b0d7291 */ /* 0x000fe2000f8e583f */
[----:B------:R-:W-:Y:S01]  /*2160*/  UMOV UR7, 0x40000040 ;  /* 0x4000004000077882 */ /* 0x000fe20000000000 */
[----:B------:R-:W-:-:S03]  /*2170*/  UMOV UR5, 0x40000040 ;  /* 0x4000004000057882 */ /* 0x000fc60000000000 */
[----:B------:R-:W-:Y:S02]  /*2180*/  UMOV UR6, UR12 ;  /* 0x0000000c00067c82 */ /* 0x000fe40008000000 */
[----:B------:R-:W-:Y:S02]  /*2190*/  UMOV UR4, UR13 ;  /* 0x0000000d00047c82 */ /* 0x000fe40008000000 */
[----:B------:R-:W-:Y:S01]  /*21a0*/  HGMMA.64x128x8.F32.TF32 R24, gdesc[UR4], R24, gsb0 ;  /* 0x05e00000041879f0 */ /* 0x000fe20008002818 */
        /* <DEDUP_REMOVED lines=107> */
[----:B------:R-:W-:Y:S01]  /*2860*/  BPT.TRAP 0x1 ;  /* 0x000000040000795c */ /* 0x000fe20000300000 */
.L_x_25:
[----:B------:R-:W-:Y:S02]  /*2870*/  UISETP.GT.U32.AND UP0, UPT, UR39, 0x1, UPT ;  /* 0x000000012700788c */ /* 0x000fe4000bf04070 */
[----:B------:R-:W-:-:S04]  /*2880*/  ULEA UR4, UR10, UR40, 0x3 ;  /* 0x000000280a047291 */ /* 0x000fc8000f8e183f */
[----:B------:R-:W-:Y:S01]  /*2890*/  UIADD3 UR4, UR4, 0x10, URZ ;  /* 0x0000001004047890 */ /* 0x000fe2000fffe03f */
[----:B------:R-:W-:-:S03]  /*28a0*/  PLOP3.LUT P1, PT, PT, PT, UP0, 0x80, 0x0 ;  /* 0x000000000000781c */ /* 0x000fc60003f2f008 */
[----:B------:R-:W-:-:S09]  /*28b0*/  UPRMT UR4, URZ, 0x654, UR4 ;  /* 0x000006543f047896 */ /* 0x000fd20008000004 */
[----:B------:R-:W-:Y:S01]  /*28c0*/  SYNCS.ARRIVE.TRANS64.RED.A1T0 RZ, [UR4], RZ ;  /* 0x000000ffffff79a7 */ /* 0x000fe20008100404 */
[----:B------:R-:W-:Y:S05]  /*28d0*/  @P1 BRA `(.L_x_26) ;  /* 0x0000000000041947 */ /* 0x000fea0003800000 */
[----:B------:R-:W-:Y:S01]  /*28e0*/  BPT.TRAP 0x1 ;  /* 0x000000040000795c */ /* 0x000fe20000300000 */
.L_x_26:
[----:B------:R-:W-:Y:S01]  /*28f0*/  UIADD3 UR11, UR11, 0x1, URZ ;  /* 0x000000010b0b7890 */ /* 0x000fe2000fffe03f */
[C---:B------:R-:W-:Y:S01]  /*2900*/  ISETP.GT.AND P1, PT, R0.reuse, 0x1, PT ;  /* 0x000000010000780c */ /* 0x040fe20003f24270 */
[----:B------:R-:W-:Y:S01]  /*2910*/  UIADD3 UR10, UR10, 0x1, URZ ;  /* 0x000000010a0a7890 */ /* 0x000fe2000fffe03f */
[----:B------:R-:W-:Y:S01]  /*2920*/  VIADD R0, R0, 0xffffffff ;  /* 0xffffffff00007836 */ /* 0x000fe20000000000 */
[----:B------:R-:W-:Y:S02]  /*2930*/  UISETP.NE.AND UP0, UPT, UR11, 0x2, UPT ;  /* 0x000000020b00788c */ /* 0x000fe4000bf05270 */
[----:B------:R-:W-:Y:S02]  /*2940*/  UISETP.NE.AND UP1, UPT, UR10, 0x2, UPT ;  /* 0x000000020a00788c */ /* 0x000fe4000bf25270 */
[----:B------:R-:W-:Y:S02]  /*2950*/  USEL UR4, URZ, 0x1, UP0 ;  /* 0x000000013f047887 */ /* 0x000fe40008000000 */
[----:B------:R-:W-:-:S02]  /*2960*/  USEL UR11, UR11, URZ, UP0 ;  /* 0x0000003f0b0b7287 */ /* 0x000fc40008000000 */
[----:B------:R-:W-:Y:S02]  /*2970*/  USEL UR10, UR10, URZ, UP1 ;  /* 0x0000003f0a0a7287 */ /* 0x000fe40008800000 */
[----:B------:R-:W-:Y:S01]  /*2980*/  LOP3.LUT R5, R5, UR4, RZ, 0x3c, !PT ;  /* 0x0000000405057c12 */ /* 0x000fe2000f8e3cff */
[----:B------:R-:W-:Y:S09]  /*2990*/  @P1 BRA `(.L_x_27) ;  /* 0xfffffff400bc1947 */ /* 0x000ff2000383ffff */
.L_x_20:
[----:B01----:R-:W0:Y:S01]  /*29a0*/  LDC R0, c[0x0][0x28c] ;  /* 0x0000a300ff007b82 */ /* 0x003e220000000800 */
[----:B------:R1:W-:Y:S01]  /*29b0*/  SYNCS.ARRIVE.TRANS64.A1T0 RZ, [R99+UR50], RZ ;  /* 0x000000ff63ff79a7 */ /* 0x0003e20008100032 */
[----:B0-----:R-:W-:-:S13]  /*29c0*/  ISETP.GE.AND P1, PT, R0, 0x1, PT ;  /* 0x000000010000780c */ /* 0x001fda0003f26270 */
[----:B-1----:R-:W-:Y:S05]  /*29d0*/  @!P1 BRA `(.L_x_28) ;  /* 0x0000000000309947 */ /* 0x002fea0003800000 */
[----:B------:R-:W-:Y:S05]  /*29e0*/  @!P0 BRA `(.L_x_29) ;  /* 0x0000000000048947 */ /* 0x000fea0003800000 */
[----:B------:R-:W-:Y:S01]  /*29f0*/  BPT.TRAP 0x1 ;  /* 0x000000040000795c */ /* 0x000fe20000300000 */
.L_x_29:
[----:B------:R-:W-:Y:S02]  /*2a00*/  UIADD3 UR4, UR46, UR44, URZ ;  /* 0x0000002c2e047290 */ /* 0x000fe4000fffe03f */
[----:B------:R-:W-:Y:S02]  /*2a10*/  UISETP.GT.U32.AND UP0, UPT, UR39, 0x1, UPT ;  /* 0x000000012700788c */ /* 0x000fe4000bf04070 */
[----:B------:R-:W-:-:S04]  /*2a20*/  USHF.L.U32 UR4, UR4, 0x3, URZ ;  /* 0x0000000304047899 */ /* 0x000fc8000800063f */
[----:B------:R-:W-:Y:S01]  /*2a30*/  ULOP3.LUT UR4, UR4, 0x8, URZ, 0xc0, !UPT ;  /* 0x0000000804047892 */ /* 0x000fe2000f8ec03f */
[----:B------:R-:W-:-:S03]  /*2a40*/  PLOP3.LUT P0, PT, PT, PT, UP0, 0x80, 0x0 ;  /* 0x000000000000781c */ /* 0x000fc60003f0f008 */
[----:B------:R-:W-:-:S04]  /*2a50*/  UIADD3 UR4, UR40, 0x10, UR4 ;  /* 0x0000001028047890 */ /* 0x000fc8000fffe004 */
[----:B------:R-:W-:-:S09]  /*2a60*/  UPRMT UR4, URZ, 0x654, UR4 ;  /* 0x000006543f047896 */ /* 0x000fd20008000004 */
[----:B------:R-:W-:Y:S01]  /*2a70*/  SYNCS.ARRIVE.TRANS64.RED.A1T0 RZ, [UR4], RZ ;  /* 0x000000ffffff79a7 */ /* 0x000fe20008100404 */
[----:B------:R-:W-:Y:S05]  /*2a80*/  @P0 BRA `(.L_x_28) ;  /* 0x0000000000040947 */ /* 0x000fea0003800000 */
[----:B------:R-:W-:Y:S01]  /*2a90*/  BPT.TRAP 0x1 ;  /* 0x000000040000795c */ /* 0x000fe20000300000 */
.L_x_28:
[----:B------:R-:W-:Y:S02]  /*2aa0*/  SHF.L.U32 R0, R98, 0x1f, RZ ;  /* 0x0000001f62007819 */ /* 0x000fe400000006ff */
[----:B------:R-:W-:Y:S02]  /*2ab0*/  SHF.R.S32.HI R9, RZ, 0x1f, R19 ;  /* 0x0000001fff097819 */ /* 0x000fe40000011413 */
[----:B------:R-:W0:Y:S02]  /*2ac0*/  SYNCS.PHASECHK.TRANS64.TRYWAIT P0, [R95+URZ+0x8], R0 ;  /* 0x000008005f0075a7 */ /* 0x000e24000800017f */
[----:B0-----:R-:W-:Y:S05]  /*2ad0*/  @!P0 BRA `(.L_x_30) ;  /* 0x00000058007c8947 */ /* 0x001fea0003800000 */
.L_x_182:
[----:B------:R-:W-:Y:S01]  /*2ae0*/  ULDC.64 UR4, c[0x0][0x5d0] ;  /* 0x0001740000047ab9 */ /* 0x000fe20000000a00 */
[----:B------:R-:W-:Y:S01]  /*2af0*/  ULDC UR6, c[0x0][0x284] ;  /* 0x0000a10000067ab9 */ /* 0x000fe20000000800 */
[----:B0-----:R-:W-:Y:S02]  /*2b00*/  IMAD R0, R9, UR4, RZ ;  /* 0x0000000409007c24 */ /* 0x001fe4000f8e02ff */
[----:B------:R-:W-:Y:S02]  /*2b10*/  IMAD.SHL.U32 R10, R2, 0x80, RZ ;  /* 0x00000080020a7824 */ /* 0x000fe400078e00ff */
[C---:B------:R-:W-:Y:S02]  /*2b20*/  IMAD R5, R19.reuse, UR5, R0 ;  /* 0x0000000513057c24 */ /* 0x040fe4000f8e0200 */
[----:B------:R-:W-:Y:S01]  /*2b30*/  IMAD.SHL.U32 R0, R18, 0x40, RZ ;  /* 0x0000004012007824 */ /* 0x000fe200078e00ff */
[----:B------:R-:W-:Y:S01]  /*2b40*/  SHF.R.S32.HI R11, RZ, 0x1f, R10 ;  /* 0x0000001fff0b7819 */ /* 0x000fe2000001140a */
[----:B------:R-:W-:Y:S01]  /*2b50*/  IMAD.WIDE.U32 R2, R19, UR4, R90 ;  /* 0x0000000413027c25 */ /* 0x000fe2000f8e005a */
[----:B------:R-:W-:-:S02]  /*2b60*/  ULDC.64 UR4, c[0x0][0x5c8] ;  /* 0x0001720000047ab9 */ /* 0x000fc40000000a00 */
[----:B------:R-:W-:Y:S01]  /*2b70*/  ISETP.GE.AND P0, PT, R0, UR6, PT ;  /* 0x0000000600007c0c */ /* 0x000fe2000bf06270 */
[----:B------:R-:W-:Y:S01]  /*2b80*/  ULDC UR6, c[0x0][0x288] ;  /* 0x0000a20000067ab9 */ /* 0x000fe20000000800 */
[----:B------:R-:W-:Y:S01]  /*2b90*/  IADD3 R2, P1, R10, R2, RZ ;  /* 0x000000020a027210 */ /* 0x000fe20007f3e0ff */
[----:B------:R-:W-:Y:S01]  /*2ba0*/  IMAD.WIDE R14, R18, 0x40, R88 ;  /* 0x00000040120e7825 */ /* 0x000fe200078e0258 */
[----:B------:R-:W-:Y:S02]  /*2bb0*/  ISETP.GE.OR P0, PT, R10, UR6, P0 ;  /* 0x000000060a007c0c */ /* 0x000fe40008706670 */
[----:B------:R-:W-:Y:S01]  /*2bc0*/  IADD3.X R3, R11, R3, R5, P1, !PT ;  /* 0x000000030b037210 */ /* 0x000fe20000ffe405 */
[----:B------:R-:W-:-:S04]  /*2bd0*/  IMAD R7, R15, UR4, RZ ;  /* 0x000000040f077c24 */ /* 0x000fc8000f8e02ff */
[C---:B------:R-:W-:Y:S02]  /*2be0*/  IMAD R7, R14.reuse, UR5, R7 ;  /* 0x000000050e077c24 */ /* 0x040fe4000f8e0207 */
[----:B------:R-:W-:-:S04]  /*2bf0*/  IMAD.WIDE.U32 R20, R14, UR4, R2 ;  /* 0x000000040e147c25 */ /* 0x000fc8000f8e0002 */
[----:B------:R-:W-:Y:S05]  /*2c00*/  @P0 BRA `(.L_x_31) ;  /* 0x0000003c00d80947 */ /* 0x000fea0003800000 */
[----:B-----5:R-:W-:Y:S01]  /*2c10*/  FSETP.NEU.AND P1, PT, R23, RZ, PT ;  /* 0x000000ff1700720b */ /* 0x020fe20003f2d000 */
[----:B------:R-:W-:Y:S01]  /*2c20*/  IMAD.IADD R18, R94, 0x1, -R10 ;  /* 0x000000015e127824 */ /* 0x000fe200078e0a0a */
[----:B------:R-:W-:Y:S01]  /*2c30*/  BSSY B0, `(.L_x_31) ;  /* 0x00003f3000007945 */ /* 0x000fe20003800000 */
[----:B------:R-:W-:Y:S02]  /*2c40*/  IMAD.IADD R0, R97, 0x1, -R0 ;  /* 0x0000000161007824 */ /* 0x000fe400078e0a00 */
[----:B------:R-:W-:Y:S01]  /*2c50*/  IMAD.IADD R7, R21, 0x1, R7 ;  /* 0x0000000115077824 */ /* 0x000fe200078e0207 */
[----:B------:R-:W-:-:S04]  /*2c60*/  ISETP.GT.AND P0, PT, R18, RZ, PT ;  /* 0x000000ff1200720c */ /* 0x000fc80003f04270 */
[----:B------:R-:W-:-:S03]  /*2c70*/  ISETP.GT.AND P2, PT, R0, RZ, P0 ;  /* 0x000000ff0000720c */ /* 0x000fc60000744270 */
[----:B------:R-:W-:Y:S10]  /*2c80*/  @!P1 BRA `(.L_x_32) ;  /* 0x0000002c001c9947 */ /* 0x000ff40003800000 */
[----:B------:R-:W0:Y:S01]  /*2c90*/  LDC.64 R100, c[0x0][0x5b8] ;  /* 0x00016e00ff647b82 */ /* 0x000e220000000a00 */
[----:B------:R-:W-:-:S07]  /*2ca0*/  ULDC.64 UR4, c[0x0][0x5c0] ;  /* 0x0001700000047ab9 */ /* 0x000fce0000000a00 */
[----:B------:R-:W1:Y:S08]  /*2cb0*/  LDC.64 R102, c[0x0][0x5b0] ;  /* 0x00016c00ff667b82 */ /* 0x000e700000000a00 */
[----:B------:R-:W2:Y:S01]  /*2cc0*/  LDC.64 R104, c[0x0][0x5a8] ;  /* 0x00016a00ff687b82 */ /* 0x000ea20000000a00 */
[-C--:B0-----:R-:W-:Y:S02]  /*2cd0*/  IMAD R4, R9, R100.reuse, RZ ;  /* 0x0000006409047224 */ /* 0x081fe400078e02ff */
[----:B------:R-:W-:-:S04]  /*2ce0*/  IMAD.WIDE.U32 R2, R19, R100, R90 ;  /* 0x0000006413027225 */ /* 0x000fc800078e005a */
[----:B------:R-:W-:Y:S01]  /*2cf0*/  IMAD R21, R19, R101, R4 ;  /* 0x0000006513157224 */ /* 0x000fe200078e0204 */
[----:B------:R-:W-:Y:S01]  /*2d00*/  IADD3 R4, P1, R10, R2, RZ ;  /* 0x000000020a047210 */ /* 0x000fe20007f3e0ff */
[----:B-1----:R-:W-:-:S03]  /*2d10*/  IMAD R2, R15, R102, RZ ;  /* 0x000000660f027224 */ /* 0x002fc600078e02ff */
[----:B------:R-:W-:Y:S01]  /*2d20*/  IADD3.X R5, R11, R3, R21, P1, !PT ;  /* 0x000000030b057210 */ /* 0x000fe20000ffe415 */
[C---:B------:R-:W-:Y:S02]  /*2d30*/  IMAD R101, R14.reuse, R103, R2 ;  /* 0x000000670e657224 */ /* 0x040fe400078e0202 */
[----:B------:R-:W-:-:S04]  /*2d40*/  IMAD.WIDE.U32 R2, R14, R102, R4 ;  /* 0x000000660e027225 */ /* 0x000fc800078e0004 */
[----:B------:R-:W-:Y:S01]  /*2d50*/  IMAD.IADD R3, R3, 0x1, R101 ;  /* 0x0000000103037824 */ /* 0x000fe200078e0265 */
[----:B--2---:R-:W-:-:S04]  /*2d60*/  LEA R8, P1, R2, R104, 0x2 ;  /* 0x0000006802087211 */ /* 0x004fc800078210ff */
[----:B------:R-:W-:-:S05]  /*2d70*/  LEA.HI.X R9, R2, R105, R3, 0x2, P1 ;  /* 0x0000006902097211 */ /* 0x000fca00008f1403 */
[----:B------:R0:W2:Y:S01]  /*2d80*/  @P2 LDG.E.LTC128B R15, desc[UR52][R8.64] ;  /* 0x00000034080f2981 */ /* 0x0000a2000c1e1920 */
[----:B------:R-:W-:Y:S01]  /*2d90*/  IMAD.WIDE.U32 R2, R14, R102, R10 ;  /* 0x000000660e027225 */ /* 0x000fe200078e000a */
[----:B------:R-:W-:Y:S01]  /*2da0*/  LEA R6, P3, R20, UR4, 0x2 ;  /* 0x0000000414067c11 */ /* 0x000fe2000f8610ff */
[----:B------:R-:W-:Y:S01]  /*2db0*/  BSSY B1, `(.L_x_33) ;  /* 0x0000014000017945 */ /* 0x000fe20003800000 */
[----:B------:R-:W-:Y:S02]  /*2dc0*/  IADD3 R12, P1, R90, R2, RZ ;  /* 0x000000025a0c7210 */ /* 0x000fe40007f3e0ff */
[----:B------:R-:W-:Y:S02]  /*2dd0*/  LEA.HI.X R7, R20, UR5, R7, 0x2, P3 ;  /* 0x0000000514077c11 */ /* 0x000fe400098f1407 */
[----:B------:R-:W-:Y:S01]  /*2de0*/  IADD3.X R13, R91, R101, R3, P1, !PT ;  /* 0x000000655b0d7210 */ /* 0x000fe20000ffe403 */
[----:B0-----:R-:W-:Y:S01]  /*2df0*/  IMAD.SHL.U32 R8, R102, 0x8, RZ ;  /* 0x0000000866087824 */ /* 0x001fe200078e00ff */
[----:B------:R-:W-:-:S02]  /*2e00*/  ISETP.GT.AND P1, PT, R18, 0x1, PT ;  /* 0x000000011200780c */ /* 0x000fc40003f24270 */
[----:B------:R-:W-:Y:S01]  /*2e10*/  SHF.L.U64.HI R9, R102, 0x3, R103 ;  /* 0x0000000366097819 */ /* 0x000fe20000010267 */
[----:B------:R-:W-:Y:S01]  /*2e20*/  IMAD.WIDE.U32 R12, R19, R100, R12 ;  /* 0x00000064130c7225 */ /* 0x000fe200078e000c */
[----:B------:R-:W-:-:S03]  /*2e30*/  ISETP.GT.AND P3, PT, R0, RZ, P1 ;  /* 0x000000ff0000720c */ /* 0x000fc60000f64270 */
[----:B------:R-:W-:Y:S01]  /*2e40*/  IMAD.WIDE.U32 R8, R14, R102, R8 ;  /* 0x000000660e087225 */ /* 0x000fe200078e0008 */
[----:B--2---:R-:W-:-:S05]  /*2e50*/  LOP3.LUT R2, R15, 0xffffe000, RZ, 0xc0, !PT ;  /* 0xffffe0000f027812 */ /* 0x004fca00078ec0ff */
[----:B------:R-:W-:Y:S01]  /*2e60*/  FMUL R3, R2, R23 ;  /* 0x0000001702037220 */ /* 0x000fe20000400000 */
[----:B------:R-:W-:-:S03]  /*2e70*/  LEA R2, P4, R12, R104, 0x2 ;  /* 0x000000680c027211 */ /* 0x000fc600078810ff */
[----:B------:R-:W-:Y:S01]  /*2e80*/  FFMA R107, R24, R22, R3 ;  /* 0x00000016186b7223 */ /* 0x000fe20000000003 */
[----:B------:R-:W-:-:S04]  /*2e90*/  IMAD.IADD R3, R21, 0x1, R13 ;  /* 0x0000000115037824 */ /* 0x000fc800078e020d */
[----:B------:R-:W-:Y:S02]  /*2ea0*/  F2FP.TF32.F32.PACK_B R107, R107 ;  /* 0x0000006bff6b723e */ /* 0x000fe400024050ff */
[----:B------:R-:W-:-:S03]  /*2eb0*/  LEA.HI.X R3, R12, R105, R3, 0x2, P4 ;  /* 0x000000690c037211 */ /* 0x000fc600020f1403 */
[----:B------:R0:W-:Y:S01]  /*2ec0*/  @P2 STG.E desc[UR52][R6.64], R107 ;  /* 0x0000006b06002986 */ /* 0x0001e2000c101934 */
[----:B------:R-:W-:Y:S05]  /*2ed0*/  @!P3 BRA `(.L_x_34) ;  /* 0x000000000004b947 */ /* 0x000fea0003800000 */
[----:B------:R1:W5:Y:S02]  /*2ee0*/  LDG.E.LTC128B R15, desc[UR52][R2.64+0x4] ;  /* 0x00000434020f7981 */ /* 0x000364000c1e1920 */
.L_x_34:
[----:B------:R-:W-:Y:S05]  /*2ef0*/  BSYNC B1 ;  /* 0x0000000000017941 */ /* 0x000fea0003800000 */
.L_x_33:
[----:B-----5:R-:W-:Y:S01]  /*2f00*/  LOP3.LUT R12, R15, 0xffffe000, RZ, 0xc0, !PT ;  /* 0xffffe0000f0c7812 */ /* 0x020fe200078ec0ff */
[----:B------:R-:W-:Y:S01]  /*2f10*/  IMAD.IADD R101, R101, 0x1, R9 ;  /* 0x0000000165657824 */ /* 0x000fe200078e0209 */
[----:B------:R-:W-:Y:S02]  /*2f20*/  IADD3 R4, P2, R4, R8, RZ ;  /* 0x0000000804047210 */ /* 0x000fe40007f5e0ff */
[----:B------:R-:W-:Y:S01]  /*2f30*/  ISETP.GT.AND P0, PT, R0, 0x8, P0 ;  /* 0x000000080000780c */ /* 0x000fe20000704270 */
[----:B------:R-:W-:Y:S02]  /*2f40*/  FMUL R12, R12, R23 ;  /* 0x000000170c0c7220 */ /* 0x000fe40000400000 */
[----:B------:R-:W-:Y:S02]  /*2f50*/  IMAD.X R5, R101, 0x1, R5, P2 ;  /* 0x0000000165057824 */ /* 0x000fe400010e0605 */
[----:B------:R-:W-:Y:S01]  /*2f60*/  FFMA R25, R25, R22, R12 ;  /* 0x0000001619197223 */ /* 0x000fe2000000000c */
[----:B------:R-:W-:-:S04]  /*2f70*/  LEA R12, P2, R4, R104, 0x2 ;  /* 0x00000068040c7211 */ /* 0x000fc800078410ff */
[----:B------:R-:W-:Y:S01]  /*2f80*/  LEA.HI.X R13, R4, R105, R5, 0x2, P2 ;  /* 0x00000069040d7211 */ /* 0x000fe200010f1405 */
[----:B------:R-:W-:Y:S01]  /*2f90*/  @P3 IMAD.MOV.U32 R4, RZ, RZ, R6 ;  /* 0x000000ffff043224 */ /* 0x000fe200078e0006 */
[----:B------:R-:W-:Y:S01]  /*2fa0*/  F2FP.TF32.F32.PACK_B R25, R25 ;  /* 0x00000019ff19723e */ /* 0x000fe200024050ff */
[----:B------:R-:W-:-:S05]  /*2fb0*/  @P3 IMAD.MOV.U32 R5, RZ, RZ, R7 ;  /* 0x000000ffff053224 */ /* 0x000fca00078e0007 */
[----:B------:R2:W-:Y:S04]  /*2fc0*/  @P3 STG.E desc[UR52][R4.64+0x4], R25 ;  /* 0x0000041904003986 */ /* 0x0005e8000c101934 */
[----:B------:R-:W3:Y:S01]  /*2fd0*/  @P0 LDG.E.LTC128B R15, desc[UR52][R12.64] ;  /* 0x000000340c0f0981 */ /* 0x000ee2000c1e1920 */
[----:B------:R-:W-:Y:S01]  /*2fe0*/  IADD3 R10, P2, P3, R90, R8, R10 ;  /* 0x000000085a0a7210 */ /* 0x000fe20007b5e00a */
[----:B------:R-:W-:Y:S01]  /*2ff0*/  BSSY B1, `(.L_x_35) ;  /* 0x0000011000017945 */ /* 0x000fe20003800000 */
[----:B------:R-:W-:Y:S02]  /*3000*/  ISETP.GT.AND P1, PT, R0, 0x8, P1 ;  /* 0x000000080000780c */ /* 0x000fe40000f24270 */
[----:B------:R-:W-:-:S03]  /*3010*/  IADD3.X R11, R91, R101, R11, P2, P3 ;  /* 0x000000655b0b7210 */ /* 0x000fc600017e640b */
[----:B------:R-:W-:Y:S01]  /*3020*/  IMAD.WIDE.U32 R10, R19, R100, R10 ;  /* 0x00000064130a7225 */ /* 0x000fe200078e000a */
[----:B------:R-:W-:-:S03]  /*3030*/  SHF.L.U64.HI R19, R93, 0x2, R92 ;  /* 0x000000025d137819 */ /* 0x000fc6000001025c */
[----:B------:R-:W-:Y:S01]  /*3040*/  IMAD.IADD R11, R21, 0x1, R11 ;  /* 0x00000001150b7824 */ /* 0x000fe200078e020b */
[----:B--2---:R-:W-:-:S04]  /*3050*/  LEA R4, P3, R10, R104, 0x2 ;  /* 0x000000680a047211 */ /* 0x004fc800078610ff */
[----:B------:R-:W-:Y:S02]  /*3060*/  LEA.HI.X R5, R10, R105, R11, 0x2, P3 ;  /* 0x000000690a057211 */ /* 0x000fe400018f140b */
[----:B---3--:R-:W-:-:S05]  /*3070*/  LOP3.LUT R8, R15, 0xffffe000, RZ, 0xc0, !PT ;  /* 0xffffe0000f087812 */ /* 0x008fca00078ec0ff */
[----:B------:R-:W-:Y:S01]  /*3080*/  FMUL R9, R8, R23 ;  /* 0x0000001708097220 */ /* 0x000fe20000400000 */
[----:B------:R-:W-:-:S03]  /*3090*/  LEA R8, P2, R93, R6, 0x2 ;  /* 0x000000065d087211 */ /* 0x000fc600078410ff */
[----:B------:R-:W-:Y:S02]  /*30a0*/  FFMA R101, R26, R22, R9 ;  /* 0x000000161a657223 */ /* 0x000fe40000000009 */
[----:B------:R-:W-:-:S03]  /*30b0*/  IMAD.X R9, R19, 0x1, R7, P2 ;  /* 0x0000000113097824 */ /* 0x000fc600010e0607 */
[----:B------:R-:W-:-:S05]  /*30c0*/  F2FP.TF32.F32.PACK_B R101, R101 ;  /* 0x00000065ff65723e */ /* 0x000fca00024050ff */
[----:B------:R2:W-:Y:S01]  /*30d0*/  @P0 STG.E desc[UR52][R8.64], R101 ;  /* 0x0000006508000986 */ /* 0x0005e2000c101934 */
[----:B------:R-:W-:Y:S05]  /*30e0*/  @!P1 BRA `(.L_x_36) ;  /* 0x0000000000049947 */ /* 0x000fea0003800000 */
[----:B------:R3:W5:Y:S02]  /*30f0*/  LDG.E.LTC128B R15, desc[UR52][R4.64+0x4] ;  /* 0x00000434040f7981 */ /* 0x000764000c1e1920 */
.L_x_36:
[----:B------:R-:W-:Y:S05]  /*3100*/  BSYNC B1 ;  /* 0x0000000000017941 */ /* 0x000fea0003800000 */
.L_x_35:
[----:B-----5:R-:W-:Y:S01]  /*3110*/  LOP3.LUT R10, R15, 0xffffe000, RZ, 0xc0, !PT ;  /* 0xffffe0000f0a7812 */ /* 0x020fe200078ec0ff */
[----:B------:R-:W-:Y:S01]  /*3120*/  BSSY B1, `(.L_x_37) ;  /* 0x0000009000017945 */ /* 0x000fe20003800000 */
[----:B------:R-:W-:-:S03]  /*3130*/  ISETP.GT.AND P0, PT, R18, 0x8, PT ;  /* 0x000000081200780c */ /* 0x000fc60003f04270 */
[----:B------:R-:W-:Y:S01]  /*3140*/  FMUL R10, R10, R23 ;  /* 0x000000170a0a7220 */ /* 0x000fe20000400000 */
[----:B------:R-:W-:-:S03]  /*3150*/  ISETP.GT.AND P2, PT, R0, RZ, P0 ;  /* 0x000000ff0000720c */ /* 0x000fc60000744270 */
[----:B------:R-:W-:-:S05]  /*3160*/  FFMA R27, R27, R22, R10 ;  /* 0x000000161b1b7223 */ /* 0x000fca000000000a */
[----:B------:R-:W-:-:S05]  /*3170*/  F2FP.TF32.F32.PACK_B R27, R27 ;  /* 0x0000001bff1b723e */ /* 0x000fca00024050ff */
[----:B------:R4:W-:Y:S01]  /*3180*/  @P1 STG.E desc[UR52][R8.64+0x4], R27 ;  /* 0x0000041b08001986 */ /* 0x0009e2000c101934 */
[----:B------:R-:W-:Y:S05]  /*3190*/  @!P2 BRA `(.L_x_38) ;  /* 0x000000000004a947 */ /* 0x000fea0003800000 */
[----:B------:R0:W5:Y:S02]  /*31a0*/  LDG.E.LTC128B R15, desc[UR52][R2.64+0x20] ;  /* 0x00002034020f7981 */ /* 0x000164000c1e1920 */
.L_x_38:
[----:B------:R-:W-:Y:S05]  /*31b0*/  BSYNC B1 ;  /* 0x0000000000017941 */ /* 0x000fea0003800000 */
.L_x_37:
        /* <DEDUP_REMOVED lines=10> */
.L_x_40:
[----:B------:R-:W-:Y:S05]  /*3260*/  BSYNC B1 ;  /* 0x0000000000017941 */ /* 0x000fea0003800000 */
.L_x_39:
[----:B-----5:R-:W-:Y:S01]  /*3270*/  LOP3.LUT R10, R15, 0xffffe000, RZ, 0xc0, !PT ;  /* 0xffffe0000f0a7812 */ /* 0x020fe200078ec0ff */
[----:B------:R-:W-:Y:S01]  /*3280*/  BSSY B1, `(.L_x_41) ;  /* 0x0000008000017945 */ /* 0x000fe20003800000 */
[----:B------:R-:W-:-:S03]  /*3290*/  ISETP.GT.AND P0, PT, R0, 0x8, P0 ;  /* 0x000000080000780c */ /* 0x000fc60000704270 */
[----:B------:R-:W-:-:S04]  /*32a0*/  FMUL R10, R10, R23 ;  /* 0x000000170a0a7220 */ /* 0x000fc80000400000 */
[----:B------:R-:W-:-:S05]  /*32b0*/  FFMA R29, R29, R22, R10 ;  /* 0x000000161d1d7223 */ /* 0x000fca000000000a */
[----:B------:R-:W-:-:S05]  /*32c0*/  F2FP.TF32.F32.PACK_B R29, R29 ;  /* 0x0000001dff1d723e */ /* 0x000fca00024050ff */
[----:B------:R0:W-:Y:S01]  /*32d0*/  @P3 STG.E desc[UR52][R6.64+0x24], R29 ;  /* 0x0000241d06003986 */ /* 0x0001e2000c101934 */
[----:B------:R-:W-:Y:S05]  /*32e0*/  @!P0 BRA `(.L_x_42) ;  /* 0x0000000000048947 */ /* 0x000fea0003800000 */
[----:B------:R0:W5:Y:S02]  /*32f0*/  LDG.E.LTC128B R15, desc[UR52][R4.64+0x20] ;  /* 0x00002034040f7981 */ /* 0x000164000c1e1920 */
.L_x_42:
[----:B------:R-:W-:Y:S05]  /*3300*/  BSYNC B1 ;  /* 0x0000000000017941 */ /* 0x000fea0003800000 */
.L_x_41:
[----:B-----5:R-:W-:Y:S01]  /*3310*/  LOP3.LUT R10, R15, 0xffffe000, RZ, 0xc0, !PT ;  /* 0xffffe0000f0a7812 */ /* 0x020fe200078ec0ff */
[----:B------:R-:W-:Y:S01]  /*3320*/  BSSY B1, `(.L_x_43) ;  /* 0x0000008000017945 */ /* 0x000fe20003800000 */
[----:B------:R-:W-:-:S03]  /*3330*/  ISETP.GT.AND P1, PT, R0, 0x8, P1 ;  /* 0x000000080000780c */ /* 0x000fc60000f24270 */
[----:B0-----:R-:W-:-:S04]  /*3340*/  FMUL R11, R10, R23 ;  /* 0x000000170a0b7220 */ /* 0x001fc80000400000 */
[----:B------:R-:W-:-:S05]  /*3350*/  FFMA R11, R30, R22, R11 ;  /* 0x000000161e0b7223 */ /* 0x000fca000000000b */
[----:B------:R-:W-:-:S05]  /*3360*/  F2FP.TF32.F32.PACK_B R11, R11 ;  /* 0x0000000bff0b723e */ /* 0x000fca00024050ff */
[----:B------:R0:W-:Y:S01]  /*3370*/  @P0 STG.E desc[UR52][R8.64+0x20], R11 ;  /* 0x0000200b08000986 */ /* 0x0001e2000c101934 */
[----:B------:R-:W-:Y:S05]  /*3380*/  @!P1 BRA `(.L_x_44) ;  /* 0x0000000000049947 */ /* 0x000fea0003800000 */
[----:B------:R0:W5:Y:S02]  /*3390*/  LDG.E.LTC128B R15, desc[UR52][R4.64+0x24] ;  /* 0x00002434040f7981 */ /* 0x000164000c1e1920 */
.L_x_44:
[----:B------:R-:W-:Y:S05]  /*33a0*/  BSYNC B1 ;  /* 0x0000000000017941 */ /* 0x000fea0003800000 */
.L_x_43:
        /* <DEDUP_REMOVED lines=10> */
.L_x_46:
[----:B------:R-:W-:Y:S05]  /*3450*/  BSYNC B1 ;  /* 0x0000000000017941 */ /* 0x000fea0003800000 */
.L_x_45:
[----:B-----5:R-:W-:Y:S01]  /*3460*/  LOP3.LUT R10, R15, 0xffffe000, RZ, 0xc0, !PT ;  /* 0xffffe0000f0a7812 */ /* 0x020fe200078ec0ff */
[----:B------:R-:W-:Y:S01]  /*3470*/  BSSY B1, `(.L_x_47) ;  /* 0x0000009000017945 */ /* 0x000fe20003800000 */
[----:B------:R-:W-:-:S03]  /*3480*/  ISETP.GT.AND P1, PT, R18, 0x11, PT ;  /* 0x000000111200780c */ /* 0x000fc60003f24270 */
[----:B0-----:R-:W-:Y:S01]  /*3490*/  FMUL R11, R10, R23 ;  /* 0x000000170a0b7220 */ /* 0x001fe20000400000 */
[----:B------:R-:W-:-:S03]  /*34a0*/  ISETP.GT.AND P3, PT, R0, RZ, P1 ;  /* 0x000000ff0000720c */ /* 0x000fc60000f64270 */
[----:B------:R-:W-:-:S05]  /*34b0*/  FFMA R11, R32, R22, R11 ;  /* 0x00000016200b7223 */ /* 0x000fca000000000b */
[----:B------:R-:W-:-:S05]  /*34c0*/  F2FP.TF32.F32.PACK_B R11, R11 ;  /* 0x0000000bff0b723e */ /* 0x000fca00024050ff */
[----:B------:R0:W-:Y:S01]  /*34d0*/  @P2 STG.E desc[UR52][R6.64+0x40], R11 ;  /* 0x0000400b06002986 */ /* 0x0001e2000c101934 */
[----:B------:R-:W-:Y:S05]  /*34e0*/  @!P3 BRA `(.L_x_48) ;  /* 0x000000000004b947 */ /* 0x000fea0003800000 */
[----:B------:R0:W5:Y:S02]  /*34f0*/  LDG.E.LTC128B R15, desc[UR52][R2.64+0x44] ;  /* 0x00004434020f7981 */ /* 0x000164000c1e1920 */
.L_x_48:
[----:B------:R-:W-:Y:S05]  /*3500*/  BSYNC B1 ;  /* 0x0000000000017941 */ /* 0x000fea0003800000 */
.L_x_47:
        /* <DEDUP_REMOVED lines=9> */
.L_x_50:
[----:B------:R-:W-:Y:S05]  /*35a0*/  BSYNC B1 ;  /* 0x0000000000017941 */ /* 0x000fea0003800000 */
.L_x_49:
        /* <DEDUP_REMOVED lines=9> */
.L_x_52:
[----:B------:R-:W-:Y:S05]  /*3640*/  BSYNC B1 ;  /* 0x0000000000017941 */ /* 0x000fea0003800000 */
.L_x_51:
        /* <DEDUP_REMOVED lines=10> */
.L_x_54:
[----:B------:R-:W-:Y:S05]  /*36f0*/  BSYNC B1 ;  /* 0x0000000000017941 */ /* 0x000fea0003800000 */
.L_x_53:
        /* <DEDUP_REMOVED lines=10> */
.L_x_56:
[----:B------:R-:W-:Y:S05]  /*37a0*/  BSYNC B1 ;  /* 0x0000000000017941 */ /* 0x000fea0003800000 */
.L_x_55:
        /* <DEDUP_REMOVED lines=9> */
.L_x_58:
[----:B------:R-:W-:Y:S05]  /*3840*/  BSYNC B1 ;  /* 0x0000000000017941 */ /* 0x000fea0003800000 */
.L_x_57:
        /* <DEDUP_REMOVED lines=9> */
.L_x_60:
[----:B------:R-:W-:Y:S05]  /*38e0*/  BSYNC B1 ;  /* 0x0000000000017941 */ /* 0x000fea0003800000 */
.L_x_59:
        /* <DEDUP_REMOVED lines=10> */
.L_x_62:
[----:B------:R-:W-:Y:S05]  /*3990*/  BSYNC B1 ;  /* 0x0000000000017941 */ /* 0x000fea0003800000 */
.L_x_61:
        /* <DEDUP_REMOVED lines=10> */
.L_x_64:
[----:B------:R-:W-:Y:S05]  /*3a40*/  BSYNC B1 ;  /* 0x0000000000017941 */ /* 0x000fea0003800000 */
.L_x_63:
        /* <DEDUP_REMOVED lines=9> */
.L_x_66:
[----:B------:R-:W-:Y:S05]  /*3ae0*/  BSYNC B1 ;  /* 0x0000000000017941 */ /* 0x000fea0003800000 */
.L_x_65:
        /* <DEDUP_REMOVED lines=9> */
.L_x_68:
[----:B------:R-:W-:Y:S05]  /*3b80*/  BSYNC B1 ;  /* 0x0000000000017941 */ /* 0x000fea0003800000 */
.L_x_67:
        /* <DEDUP_REMOVED lines=10> */
.L_x_70:
[----:B------:R-:W-:Y:S05]  /*3c30*/  BSYNC B1 ;  /* 0x0000000000017941 */ /* 0x000fea0003800000 */
.L_x_69:
        /* <DEDUP_REMOVED lines=10> */
.L_x_72:
[----:B------:R-:W-:Y:S05]  /*3ce0*/  BSYNC B1 ;  /* 0x0000000000017941 */ /* 0x000fea0003800000 */
.L_x_71:
        /* <DEDUP_REMOVED lines=9> */
.L_x_74:
[----:B------:R-:W-:Y:S05]  /*3d80*/  BSYNC B1 ;  /* 0x0000000000017941 */ /* 0x000fea0003800000 */
.L_x_73:
        /* <DEDUP_REMOVED lines=9> */
.L_x_76:
[----:B------:R-:W-:Y:S05]  /*3e20*/  BSYNC B1 ;  /* 0x0000000000017941 */ /* 0x000fea0003800000 */
.L_x_75:
        /* <DEDUP_REMOVED lines=10> */
.L_x_78:
[----:B------:R-:W-:Y:S05]  /*3ed0*/  BSYNC B1 ;  /* 0x0000000000017941 */ /* 0x000fea0003800000 */
.L_x_77:
        /* <DEDUP_REMOVED lines=10> */
.L_x_80:
[----:B------:R-:W-:Y:S05]  /*3f80*/  BSYNC B1 ;  /* 0x0000000000017941 */ /* 0x000fea0003800000 */
.L_x_79:
        /* <DEDUP_REMOVED lines=9> */
.L_x_82:
[----:B------:R-:W-:Y:S05]  /*4020*/  BSYNC B1 ;  /* 0x0000000000017941 */ /* 0x000fea0003800000 */
.L_x_81:
        /* <DEDUP_REMOVED lines=9> */
.L_x_84:
[----:B------:R-:W-:Y:S05]  /*40c0*/  BSYNC B1 ;  /* 0x0000000000017941 */ /* 0x000fea0003800000 */
.L_x_83:
        /* <DEDUP_REMOVED lines=10> */
.L_x_86:
[----:B------:R-:W-:Y:S05]  /*4170*/  BSYNC B1 ;  /* 0x0000000000017941 */ /* 0x000fea0003800000 */
.L_x_85:
        /* <DEDUP_REMOVED lines=10> */
.L_x_88:
[----:B------:R-:W-:Y:S05]  /*4220*/  BSYNC B1 ;  /* 0x0000000000017941 */ /* 0x000fea0003800000 */
.L_x_87:
        /* <DEDUP_REMOVED lines=9> */
.L_x_90:
[----:B------:R-:W-:Y:S05]  /*42c0*/  BSYNC B1 ;  /* 0x0000000000017941 */ /* 0x000fea0003800000 */
.L_x_89:
        /* <DEDUP_REMOVED lines=9> */
.L_x_92:
[----:B------:R-:W-:Y:S05]  /*4360*/  BSYNC B1 ;  /* 0x0000000000017941 */ /* 0x000fea0003800000 */
.L_x_91:
        /* <DEDUP_REMOVED lines=10> */
.L_x_94:
[----:B------:R-:W-:Y:S05]  /*4410*/  BSYNC B1 ;  /* 0x0000000000017941 */ /* 0x000fea0003800000 */
.L_x_93:
        /* <DEDUP_REMOVED lines=10> */
.L_x_96:
[----:B------:R-:W-:Y:S05]  /*44c0*/  BSYNC B1 ;  /* 0x0000000000017941 */ /* 0x000fea0003800000 */
.L_x_95:
        /* <DEDUP_REMOVED lines=9> */
.L_x_98:
[----:B------:R-:W-:Y:S05]  /*4560*/  BSYNC B1 ;  /* 0x0000000000017941 */ /* 0x000fea0003800000 */
.L_x_97:
        /* <DEDUP_REMOVED lines=9> */
.L_x_100:
[----:B------:R-:W-:Y:S05]  /*4600*/  BSYNC B1 ;  /* 0x0000000000017941 */ /* 0x000fea0003800000 */
.L_x_99:
        /* <DEDUP_REMOVED lines=10> */
.L_x_102:
[----:B------:R-:W-:Y:S05]  /*46b0*/  BSYNC B1 ;  /* 0x0000000000017941 */ /* 0x000fea0003800000 */
.L_x_101:
        /* <DEDUP_REMOVED lines=10> */
.L_x_104:
[----:B------:R-:W-:Y:S05]  /*4760*/  BSYNC B1 ;  /* 0x0000000000017941 */ /* 0x000fea0003800000 */
.L_x_103:
        /* <DEDUP_REMOVED lines=9> */
.L_x_106:
[----:B------:R-:W-:Y:S05]  /*4800*/  BSYNC B1 ;  /* 0x0000000000017941 */ /* 0x000fea0003800000 */
.L_x_105:
        /* <DEDUP_REMOVED lines=9> */
.L_x_108:
[----:B------:R-:W-:Y:S05]  /*48a0*/  BSYNC B1 ;  /* 0x0000000000017941 */ /* 0x000fea0003800000 */
.L_x_107:
        /* <DEDUP_REMOVED lines=10> */
.L_x_110:
[----:B------:R-:W-:Y:S05]  /*4950*/  BSYNC B1 ;  /* 0x0000000000017941 */ /* 0x000fea0003800000 */
.L_x_109:
        /* <DEDUP_REMOVED lines=10> */
.L_x_112:
[----:B------:R-:W-:Y:S05]  /*4a00*/  BSYNC B1 ;  /* 0x0000000000017941 */ /* 0x000fea0003800000 */
.L_x_111:
        /* <DEDUP_REMOVED lines=9> */
.L_x_114:
[----:B------:R-:W-:Y:S05]  /*4aa0*/  BSYNC B1 ;  /* 0x0000000000017941 */ /* 0x000fea0003800000 */
.L_x_113:
        /* <DEDUP_REMOVED lines=9> */
.L_x_116:
[----:B------:R-:W-:Y:S05]  /*4b40*/  BSYNC B1 ;  /* 0x0000000000017941 */ /* 0x000fea0003800000 */
.L_x_115:
        /* <DEDUP_REMOVED lines=10> */
.L_x_118:
[----:B------:R-:W-:Y:S05]  /*4bf0*/  BSYNC B1 ;  /* 0x0000000000017941 */ /* 0x000fea0003800000 */
.L_x_117:
        /* <DEDUP_REMOVED lines=10> */
.L_x_120:
[----:B------:R-:W-:Y:S05]  /*4ca0*/  BSYNC B1 ;  /* 0x0000000000017941 */ /* 0x000fea0003800000 */
.L_x_119:
        /* <DEDUP_REMOVED lines=9> */
.L_x_122:
[----:B------:R-:W-:Y:S05]  /*4d40*/  BSYNC B1 ;  /* 0x0000000000017941 */ /* 0x000fea0003800000 */
.L_x_121:
        /* <DEDUP_REMOVED lines=9> */
.L_x_124:
[----:B------:R-:W-:Y:S05]  /*4de0*/  BSYNC B1 ;  /* 0x0000000000017941 */ /* 0x000fea0003800000 */
.L_x_123:
        /* <DEDUP_REMOVED lines=10> */
.L_x_126:
[----:B------:R-:W-:Y:S05]  /*4e90*/  BSYNC B1 ;  /* 0x0000000000017941 */ /* 0x000fea0003800000 */
.L_x_125:
        /* <DEDUP_REMOVED lines=10> */
.L_x_128:
[----:B------:R-:W-:Y:S05]  /*4f40*/  BSYNC B1 ;  /* 0x0000000000017941 */ /* 0x000fea0003800000 */
.L_x_127:
        /* <DEDUP_REMOVED lines=9> */
.L_x_130:
[----:B------:R-:W-:Y:S05]  /*4fe0*/  BSYNC B1 ;  /* 0x0000000000017941 */ /* 0x000fea0003800000 */
.L_x_129:
        /* <DEDUP_REMOVED lines=9> */
.L_x_132:
[----:B------:R-:W-:Y:S05]  /*5080*/  BSYNC B1 ;  /* 0x0000000000017941 */ /* 0x000fea0003800000 */
.L_x_131:
        /* <DEDUP_REMOVED lines=10> */
.L_x_134:
[----:B------:R-:W-:Y:S05]  /*5130*/  BSYNC B1 ;  /* 0x0000000000017941 */ /* 0x000fea0003800000 */
.L_x_133:
        /* <DEDUP_REMOVED lines=10> */
.L_x_136:
[----:B------:R-:W-:Y:S05]  /*51e0*/  BSYNC B1 ;  /* 0x0000000000017941 */ /* 0x000fea0003800000 */
.L_x_135:
        /* <DEDUP_REMOVED lines=9> */
.L_x_138:
[----:B------:R-:W-:Y:S05]  /*5280*/  BSYNC B1 ;  /* 0x0000000000017941 */ /* 0x000fea0003800000 */
.L_x_137:
        /* <DEDUP_REMOVED lines=9> */
.L_x_140:
[----:B------:R-:W-:Y:S05]  /*5320*/  BSYNC B1 ;  /* 0x0000000000017941 */ /* 0x000fea0003800000 */
.L_x_139:
        /* <DEDUP_REMOVED lines=10> */
.L_x_142:
[----:B------:R-:W-:Y:S05]  /*53d0*/  BSYNC B1 ;  /* 0x0000000000017941 */ /* 0x000fea0003800000 */
.L_x_141:
        /* <DEDUP_REMOVED lines=10> */
.L_x_144:
[----:B------:R-:W-:Y:S05]  /*5480*/  BSYNC B1 ;  /* 0x0000000000017941 */ /* 0x000fea0003800000 */
.L_x_143:
        /* <DEDUP_REMOVED lines=9> */
.L_x_146:
[----:B------:R-:W-:Y:S05]  /*5520*/  BSYNC B1 ;  /* 0x0000000000017941 */ /* 0x000fea0003800000 */
.L_x_145:
        /* <DEDUP_REMOVED lines=9> */
.L_x_148:
[----:B------:R-:W-:Y:S05]  /*55c0*/  BSYNC B1 ;  /* 0x0000000000017941 */ /* 0x000fea0003800000 */
.L_x_147:
        /* <DEDUP_REMOVED lines=10> */
.L_x_150:
[----:B------:R-:W-:Y:S05]  /*5670*/  BSYNC B1 ;  /* 0x0000000000017941 */ /* 0x000fea0003800000 */
.L_x_149:
        /* <DEDUP_REMOVED lines=10> */
.L_x_152:
[----:B------:R-:W-:Y:S05]  /*5720*/  BSYNC B1 ;  /* 0x0000000000017941 */ /* 0x000fea0003800000 */
.L_x_151:
[----:B01---5:R-:W-:Y:S01]  /*5730*/  LOP3.LUT R2, R15, 0xffffe000, RZ, 0xc0, !PT ;  /* 0xffffe0000f027812 */ /* 0x023fe200078ec0ff */
        /* <DEDUP_REMOVED lines=8> */
.L_x_154:
[----:B------:R-:W-:Y:S05]  /*57c0*/  BSYNC B1 ;  /* 0x0000000000017941 */ /* 0x000fea0003800000 */
.L_x_153:
[----:B-----5:R-:W-:Y:S01]  /*57d0*/  LOP3.LUT R2, R15, 0xffffe000, RZ, 0xc0, !PT ;  /* 0xffffe0000f027812 */ /* 0x020fe200078ec0ff */
[----:B------:R-:W-:Y:S01]  /*57e0*/  BSSY B1, `(.L_x_155) ;  /* 0x000000a000017945 */ /* 0x000fe20003800000 */
[----:B------:R-:W-:-:S03]  /*57f0*/  ISETP.GT.AND P1, PT, R0, 0x8, P1 ;  /* 0x000000080000780c */ /* 0x000fc60000f24270 */
[----:B------:R-:W-:Y:S01]  /*5800*/  FMUL R3, R2, R23 ;  /* 0x0000001702037220 */ /* 0x000fe20000400000 */
[----:B------:R-:W-:-:S03]  /*5810*/  @P0 IMAD.MOV.U32 R2, RZ, RZ, R8 ;  /* 0x000000ffff020224 */ /* 0x000fc600078e0008 */
[----:B0-----:R-:W-:Y:S01]  /*5820*/  FFMA R7, R86, R22, R3 ;  /* 0x0000001656077223 */ /* 0x001fe20000000003 */
[----:B------:R-:W-:-:S04]  /*5830*/  @P0 IMAD.MOV.U32 R3, RZ, RZ, R9 ;  /* 0x000000ffff030224 */ /* 0x000fc800078e0009 */
[----:B------:R-:W-:-:S05]  /*5840*/  F2FP.TF32.F32.PACK_B R7, R7 ;  /* 0x00000007ff07723e */ /* 0x000fca00024050ff */
[----:B------:R0:W-:Y:S01]  /*5850*/  @P0 STG.E desc[UR52][R2.64+0x1e0], R7 ;  /* 0x0001e00702000986 */ /* 0x0001e2000c101934 */
[----:B------:R-:W-:Y:S05]  /*5860*/  @!P1 BRA `(.L_x_156) ;  /* 0x0000000000049947 */ /* 0x000fea0003800000 */
[----:B------:R0:W5:Y:S02]  /*5870*/  LDG.E.LTC128B R15, desc[UR52][R4.64+0x1e4] ;  /* 0x0001e434040f7981 */ /* 0x000164000c1e1920 */
.L_x_156:
[----:B------:R-:W-:Y:S05]  /*5880*/  BSYNC B1 ;  /* 0x0000000000017941 */ /* 0x000fea0003800000 */
.L_x_155:
[----:B------:R-:W-:Y:S05]  /*5890*/  @!P1 BRA `(.L_x_157) ;  /* 0x0000001000b09947 */ /* 0x000fea0003800000 */
[----:B-----5:R-:W-:-:S05]  /*58a0*/  LOP3.LUT R0, R15, 0xffffe000, RZ, 0xc0, !PT ;  /* 0xffffe0000f007812 */ /* 0x020fca00078ec0ff */
[----:B------:R-:W-:-:S04]  /*58b0*/  FMUL R0, R0, R23 ;  /* 0x0000001700007220 */ /* 0x000fc80000400000 */
[----:B------:R-:W-:-:S05]  /*58c0*/  FFMA R87, R87, R22, R0 ;  /* 0x0000001657577223 */ /* 0x000fca0000000000 */
[----:B------:R-:W-:-:S05]  /*58d0*/  F2FP.TF32.F32.PACK_B R87, R87 ;  /* 0x00000057ff57723e */ /* 0x000fca00024050ff */
[----:B------:R0:W-:Y:S01]  /*58e0*/  STG.E desc[UR52][R8.64+0x1e4], R87 ;  /* 0x0001e45708007986 */ /* 0x0001e2000c101934 */
[----:B------:R-:W-:Y:S05]  /*58f0*/  BRA `(.L_x_157) ;  /* 0x0000001000987947 */ /* 0x000fea0003800000 */
.L_x_32:
[----:B------:R-:W-:Y:S01]  /*5900*/  ULDC.64 UR4, c[0x0][0x5c0] ;  /* 0x0001700000047ab9 */ /* 0x000fe20000000a00 */
[-C--:B------:R-:W-:Y:S01]  /*5910*/  FMUL R9, R24, R22.reuse ;  /* 0x0000001618097220 */ /* 0x080fe20000400000 */
[----:B------:R-:W-:Y:S01]  /*5920*/  LEA R2, P1, R20, UR4, 0x2 ;  /* 0x0000000414027c11 */ /* 0x000fe2000f8210ff */
[-C--:B------:R-:W-:Y:S01]  /*5930*/  FMUL R25, R25, R22.reuse ;  /* 0x0000001619197220 */ /* 0x080fe20000400000 */
[----:B------:R-:W-:Y:S01]  /*5940*/  ISETP.GT.AND P3, PT, R18, 0x1, PT ;  /* 0x000000011200780c */ /* 0x000fe20003f64270 */
[-C--:B------:R-:W-:Y:S01]  /*5950*/  FMUL R27, R27, R22.reuse ;  /* 0x000000161b1b7220 */ /* 0x080fe20000400000 */
[----:B------:R-:W-:Y:S01]  /*5960*/  F2FP.TF32.F32.PACK_B R9, R9 ;  /* 0x00000009ff09723e */ /* 0x000fe200024050ff */
[-C--:B------:R-:W-:Y:S01]  /*5970*/  FMUL R29, R29, R22.reuse ;  /* 0x000000161d1d7220 */ /* 0x080fe20000400000 */
[----:B------:R-:W-:Y:S01]  /*5980*/  LEA.HI.X R3, R20, UR5, R7, 0x2, P1 ;  /* 0x0000000514037c11 */ /* 0x000fe200088f1407 */
[-C--:B------:R-:W-:Y:S01]  /*5990*/  FMUL R7, R26, R22.reuse ;  /* 0x000000161a077220 */ /* 0x080fe20000400000 */
[----:B------:R-:W-:Y:S01]  /*59a0*/  ISETP.GT.AND P1, PT, R0, RZ, P3 ;  /* 0x000000ff0000720c */ /* 0x000fe20001f24270 */
[-C--:B------:R-:W-:Y:S01]  /*59b0*/  FMUL R11, R30, R22.reuse ;  /* 0x000000161e0b7220 */ /* 0x080fe20000400000 */
[----:B------:R-:W-:Y:S01]  /*59c0*/  F2FP.TF32.F32.PACK_B R25, R25 ;  /* 0x00000019ff19723e */ /* 0x000fe200024050ff */
[----:B------:R0:W-:Y:S01]  /*59d0*/  @P2 STG.E desc[UR52][R2.64], R9 ;  /* 0x0000000902002986 */ /* 0x0001e2000c101934 */
[----:B------:R-:W-:Y:S01]  /*59e0*/  ISETP.GT.AND P2, PT, R0, 0x8, P0 ;  /* 0x000000080000780c */ /* 0x000fe20000744270 */
[-C--:B------:R-:W-:Y:S01]  /*59f0*/  FMUL R31, R31, R22.reuse ;  /* 0x000000161f1f7220 */ /* 0x080fe20000400000 */
[----:B------:R-:W-:Y:S01]  /*5a00*/  ISETP.GT.AND P0, PT, R18, 0x8, PT ;  /* 0x000000081200780c */ /* 0x000fe20003f04270 */
[-C--:B------:R-:W-:Y:S01]  /*5a10*/  FMUL R33, R33, R22.reuse ;  /* 0x0000001621217220 */ /* 0x080fe20000400000 */
[----:B------:R-:W-:Y:S01]  /*5a20*/  SHF.L.U64.HI R5, R93, 0x2, R92 ;  /* 0x000000025d057819 */ /* 0x000fe2000001025c */
[----:B------:R-:W-:Y:S01]  /*5a30*/  FMUL R35, R35, R22 ;  /* 0x0000001623237220 */ /* 0x000fe20000400000 */
[----:B------:R-:W-:Y:S01]  /*5a40*/  LEA R4, P4, R93, R2, 0x2 ;  /* 0x000000025d047211 */ /* 0x000fe200078810ff */
[-C--:B------:R-:W-:Y:S01]  /*5a50*/  FMUL R37, R37, R22.reuse ;  /* 0x0000001625257220 */ /* 0x080fe20000400000 */
[C---:B------:R-:W-:Y:S01]  /*5a60*/  ISETP.GT.AND P3, PT, R0.reuse, 0x8, P3 ;  /* 0x000000080000780c */ /* 0x040fe20001f64270 */
[----:B------:R-:W-:Y:S01]  /*5a70*/  @P1 STG.E desc[UR52][R2.64+0x4], R25 ;  /* 0x0000041902001986 */ /* 0x000fe2000c101934 */
[----:B------:R-:W-:Y:S01]  /*5a80*/  ISETP.GT.AND P5, PT, R0, RZ, P0 ;  /* 0x000000ff0000720c */ /* 0x000fe200007a4270 */
[----:B------:R-:W-:Y:S01]  /*5a90*/  IMAD.X R5, R5, 0x1, R3, P4 ;  /* 0x0000000105057824 */ /* 0x000fe200020e0603 */
[----:B------:R-:W-:Y:S01]  /*5aa0*/  F2FP.TF32.F32.PACK_B R7, R7 ;  /* 0x00000007ff07723e */ /* 0x000fe200024050ff */
[-C--:B0-----:R-:W-:Y:S01]  /*5ab0*/  FMUL R9, R28, R22.reuse ;  /* 0x000000161c097220 */ /* 0x081fe20000400000 */
[----:B------:R-:W-:Y:S01]  /*5ac0*/  ISETP.GT.AND P1, PT, R18, 0x9, PT ;  /* 0x000000091200780c */ /* 0x000fe20003f24270 */
[-C--:B------:R-:W-:Y:S01]  /*5ad0*/  FMUL R39, R39, R22.reuse ;  /* 0x0000001627277220 */ /* 0x080fe20000400000 */
[----:B------:R-:W-:Y:S01]  /*5ae0*/  F2FP.TF32.F32.PACK_B R27, R27 ;  /* 0x0000001bff1b723e */ /* 0x000fe200024050ff */
[----:B------:R0:W-:Y:S01]  /*5af0*/  @P2 STG.E desc[UR52][R4.64], R7 ;  /* 0x0000000704002986 */ /* 0x0001e2000c101934 */
[----:B------:R-:W-:Y:S01]  /*5b00*/  F2FP.TF32.F32.PACK_B R9, R9 ;  /* 0x00000009ff09723e */ /* 0x000fe200024050ff */
[-C--:B------:R-:W-:Y:S01]  /*5b10*/  FMUL R41, R41, R22.reuse ;  /* 0x0000001629297220 */ /* 0x080fe20000400000 */
[C---:B------:R-:W-:Y:S01]  /*5b20*/  ISETP.GT.AND P4, PT, R0.reuse, RZ, P1 ;  /* 0x000000ff0000720c */ /* 0x040fe20000f84270 */
[----:B------:R-:W-:Y:S01]  /*5b30*/  @P3 STG.E desc[UR52][R4.64+0x4], R27 ;  /* 0x0000041b04003986 */ /* 0x000fe2000c101934 */
[----:B------:R-:W-:Y:S01]  /*5b40*/  ISETP.GT.AND P2, PT, R0, 0x8, P0 ;  /* 0x000000080000780c */ /* 0x000fe20000744270 */
[-C--:B------:R-:W-:Y:S01]  /*5b50*/  FMUL R43, R43, R22.reuse ;  /* 0x000000162b2b7220 */ /* 0x080fe20000400000 */
[----:B------:R-:W-:Y:S01]  /*5b60*/  ISETP.GT.AND P0, PT, R18, 0x10, PT ;  /* 0x000000101200780c */ /* 0x000fe20003f04270 */
[----:B------:R1:W-:Y:S01]  /*5b70*/  @P5 STG.E desc[UR52][R2.64+0x20], R9 ;  /* 0x0000200902005986 */ /* 0x0003e2000c101934 */
[C---:B------:R-:W-:Y:S01]  /*5b80*/  ISETP.GT.AND P3, PT, R0.reuse, 0x8, P1 ;  /* 0x000000080000780c */ /* 0x040fe20000f64270 */
[-C--:B------:R-:W-:Y:S01]  /*5b90*/  FMUL R45, R45, R22.reuse ;  /* 0x000000162d2d7220 */ /* 0x080fe20000400000 */
[----:B------:R-:W-:Y:S01]  /*5ba0*/  ISETP.GT.AND P5, PT, R0, RZ, P0 ;  /* 0x000000ff0000720c */ /* 0x000fe200007a4270 */
[-C--:B0-----:R-:W-:Y:S01]  /*5bb0*/  FMUL R7, R32, R22.reuse ;  /* 0x0000001620077220 */ /* 0x081fe20000400000 */
[----:B------:R-:W-:Y:S01]  /*5bc0*/  F2FP.TF32.F32.PACK_B R29, R29 ;  /* 0x0000001dff1d723e */ /* 0x000fe200024050ff */
[-C--:B------:R-:W-:Y:S01]  /*5bd0*/  FMUL R47, R47, R22.reuse ;  /* 0x000000162f2f7220 */ /* 0x080fe20000400000 */
[----:B------:R-:W-:Y:S01]  /*5be0*/  F2FP.TF32.F32.PACK_B R11, R11 ;  /* 0x0000000bff0b723e */ /* 0x000fe200024050ff */
[-C--:B------:R-:W-:Y:S01]  /*5bf0*/  FMUL R49, R49, R22.reuse ;  /* 0x0000001631317220 */ /* 0x080fe20000400000 */
[----:B------:R-:W-:Y:S01]  /*5c00*/  ISETP.GT.AND P1, PT, R18, 0x11, PT ;  /* 0x000000111200780c */ /* 0x000fe20003f24270 */
[----:B------:R-:W-:Y:S01]  /*5c10*/  @P4 STG.E desc[UR52][R2.64+0x24], R29 ;  /* 0x0000241d02004986 */ /* 0x000fe2000c101934 */
[----:B------:R-:W-:Y:S01]  /*5c20*/  F2FP.TF32.F32.PACK_B R31, R31 ;  /* 0x0000001fff1f723e */ /* 0x000fe200024050ff */
[-C--:B-1----:R-:W-:Y:S01]  /*5c30*/  FMUL R9, R34, R22.reuse ;  /* 0x0000001622097220 */ /* 0x082fe20000400000 */
[----:B------:R-:W-:Y:S01]  /*5c40*/  F2FP.TF32.F32.PACK_B R7, R7 ;  /* 0x00000007ff07723e */ /* 0x000fe200024050ff */
[----:B------:R0:W-:Y:S01]  /*5c50*/  @P2 STG.E desc[UR52][R4.64+0x20], R11 ;  /* 0x0000200b04002986 */ /* 0x0001e2000c101934 */
[C---:B------:R-:W-:Y:S01]  /*5c60*/  ISETP.GT.AND P4, PT, R0.reuse, RZ, P1 ;  /* 0x000000ff0000720c */ /* 0x040fe20000f84270 */
[-C--:B------:R-:W-:Y:S01]  /*5c70*/  FMUL R51, R51, R22.reuse ;  /* 0x0000001633337220 */ /* 0x080fe20000400000 */
[----:B------:R-:W-:Y:S01]  /*5c80*/  ISETP.GT.AND P2, PT, R0, 0x8, P0 ;  /* 0x000000080000780c */ /* 0x000fe20000744270 */
[----:B------:R-:W-:Y:S01]  /*5c90*/  @P3 STG.E desc[UR52][R4.64+0x24], R31 ;  /* 0x0000241f04003986 */ /* 0x000fe2000c101934 */
[----:B------:R-:W-:Y:S01]  /*5ca0*/  ISETP.GT.AND P0, PT, R18, 0x18, PT ;  /* 0x000000181200780c */ /* 0x000fe20003f04270 */
[-C--:B------:R-:W-:Y:S01]  /*5cb0*/  FMUL R53, R53, R22.reuse ;  /* 0x0000001635357220 */ /* 0x080fe20000400000 */
[C---:B------:R-:W-:Y:S01]  /*5cc0*/  ISETP.GT.AND P3, PT, R0.reuse, 0x8, P1 ;  /* 0x000000080000780c */ /* 0x040fe20000f64270 */
[----:B------:R1:W-:Y:S01]  /*5cd0*/  @P5 STG.E desc[UR52][R2.64+0x40], R7 ;  /* 0x0000400702005986 */ /* 0x0003e2000c101934 */
[----:B------:R-:W-:Y:S01]  /*5ce0*/  ISETP.GT.AND P5, PT, R0, RZ, P0 ;  /* 0x000000ff0000720c */ /* 0x000fe200007a4270 */
[-C--:B------:R-:W-:Y:S01]  /*5cf0*/  FMUL R55, R55, R22.reuse ;  /* 0x0000001637377220 */ /* 0x080fe20000400000 */
[----:B------:R-:W-:Y:S01]  /*5d00*/  F2FP.TF32.F32.PACK_B R33, R33 ;  /* 0x00000021ff21723e */ /* 0x000fe200024050ff */
[-C--:B0-----:R-:W-:Y:S01]  /*5d10*/  FMUL R11, R38, R22.reuse ;  /* 0x00000016260b7220 */ /* 0x081fe20000400000 */
[----:B------:R-:W-:Y:S01]  /*5d20*/  F2FP.TF32.F32.PACK_B R9, R9 ;  /* 0x00000009ff09723e */ /* 0x000fe200024050ff */
[-C--:B------:R-:W-:Y:S01]  /*5d30*/  FMUL R57, R57, R22.reuse ;  /* 0x0000001639397220 */ /* 0x080fe20000400000 */
[----:B------:R-:W-:Y:S01]  /*5d40*/  ISETP.GT.AND P1, PT, R18, 0x19, PT ;  /* 0x000000191200780c */ /* 0x000fe20003f24270 */
[----:B------:R-:W-:Y:S01]  /*5d50*/  @P4 STG.E desc[UR52][R2.64+0x44], R33 ;  /* 0x0000442102004986 */ /* 0x000fe2000c101934 */
[----:B------:R-:W-:Y:S01]  /*5d60*/  F2FP.TF32.F32.PACK_B R35, R35 ;  /* 0x00000023ff23723e */ /* 0x000fe200024050ff */
[-C--:B------:R-:W-:Y:S01]  /*5d70*/  FMUL R59, R59, R22.reuse ;  /* 0x000000163b3b7220 */ /* 0x080fe20000400000 */
[----:B------:R-:W-:Y:S01]  /*5d80*/  ISETP.GT.AND P4, PT, R0, RZ, P1 ;  /* 0x000000ff0000720c */ /* 0x000fe20000f84270 */
[-C--:B-1----:R-:W-:Y:S01]  /*5d90*/  FMUL R7, R36, R22.reuse ;  /* 0x0000001624077220 */ /* 0x082fe20000400000 */
[----:B------:R0:W-:Y:S01]  /*5da0*/  @P2 STG.E desc[UR52][R4.64+0x40], R9 ;  /* 0x0000400904002986 */ /* 0x0001e2000c101934 */
[----:B------:R-:W-:Y:S01]  /*5db0*/  ISETP.GT.AND P2, PT, R0, 0x8, P0 ;  /* 0x000000080000780c */ /* 0x000fe20000744270 */
[-C--:B------:R-:W-:Y:S01]  /*5dc0*/  FMUL R61, R61, R22.reuse ;  /* 0x000000163d3d7220 */ /* 0x080fe20000400000 */
[----:B------:R-:W-:Y:S01]  /*5dd0*/  ISETP.GT.AND P0, PT, R18, 0x20, PT ;  /* 0x000000201200780c */ /* 0x000fe20003f04270 */
[----:B------:R-:W-:Y:S01]  /*5de0*/  @P3 STG.E desc[UR52][R4.64+0x44], R35 ;  /* 0x0000442304003986 */ /* 0x000fe2000c101934 */
[----:B------:R-:W-:Y:S01]  /*5df0*/  F2FP.TF32.F32.PACK_B R7, R7 ;  /* 0x00000007ff07723e */ /* 0x000fe200024050ff */
[-C--:B------:R-:W-:Y:S01]  /*5e00*/  FMUL R63, R63, R22.reuse ;  /* 0x000000163f3f7220 */ /* 0x080fe20000400000 */
[C---:B------:R-:W-:Y:S01]  /*5e10*/  ISETP.GT.AND P3, PT, R0.reuse, 0x8, P1 ;  /* 0x000000080000780c */ /* 0x040fe20000f64270 */
[-C--:B------:R-:W-:Y:S01]  /*5e20*/  FMUL R65, R65, R22.reuse ;  /* 0x0000001641417220 */ /* 0x080fe20000400000 */
[----:B------:R-:W-:Y:S01]  /*5e30*/  F2FP.TF32.F32.PACK_B R37, R37 ;  /* 0x00000025ff25723e */ /* 0x000fe200024050ff */
[----:B------:R1:W-:Y:S01]  /*5e40*/  @P5 STG.E desc[UR52][R2.64+0x60], R7 ;  /* 0x0000600702005986 */ /* 0x0003e2000c101934 */
[----:B------:R-:W-:Y:S01]  /*5e50*/  ISETP.GT.AND P5, PT, R0, RZ, P0 ;  /* 0x000000ff0000720c */ /* 0x000fe200007a4270 */
[-C--:B0-----:R-:W-:Y:S01]  /*5e60*/  FMUL R9, R42, R22.reuse ;  /* 0x000000162a097220 */ /* 0x081fe20000400000 */
[----:B------:R-:W-:Y:S01]  /*5e70*/  F2FP.TF32.F32.PACK_B R11, R11 ;  /* 0x0000000bff0b723e */ /* 0x000fe200024050ff */
[----:B------:R-:W-:Y:S01]  /*5e80*/  @P4 STG.E desc[UR52][R2.64+0x64], R37 ;  /* 0x0000642502004986 */ /* 0x000fe2000c101934 */
[----:B------:R-:W-:Y:S01]  /*5e90*/  ISETP.GT.AND P1, PT, R18, 0x21, PT ;  /* 0x000000211200780c */ /* 0x000fe20003f24270 */
[-C--:B------:R-:W-:Y:S01]  /*5ea0*/  FMUL R67, R67, R22.reuse ;  /* 0x0000001643437220 */ /* 0x080fe20000400000 */
[----:B------:R-:W-:Y:S01]  /*5eb0*/  F2FP.TF32.F32.PACK_B R39, R39 ;  /* 0x00000027ff27723e */ /* 0x000fe200024050ff */
[----:B------:R0:W-:Y:S01]  /*5ec0*/  @P2 STG.E desc[UR52][R4.64+0x60], R11 ;  /* 0x0000600b04002986 */ /* 0x0001e2000c101934 */
[C---:B------:R-:W-:Y:S01]  /*5ed0*/  ISETP.GT.AND P4, PT, R0.reuse, RZ, P1 ;  /* 0x000000ff0000720c */ /* 0x040fe20000f84270 */
[-C--:B------:R-:W-:Y:S01]  /*5ee0*/  FMUL R69, R69, R22.reuse ;  /* 0x0000001645457220 */ /* 0x080fe20000400000 */
[----:B------:R-:W-:Y:S01]  /*5ef0*/  ISETP.GT.AND P2, PT, R0, 0x8, P0 ;  /* 0x000000080000780c */ /* 0x000fe20000744270 */
[-C--:B-1----:R-:W-:Y:S01]  /*5f00*/  FMUL R7, R40, R22.reuse ;  /* 0x0000001628077220 */ /* 0x082fe20000400000 */
[----:B------:R-:W-:Y:S01]  /*5f10*/  ISETP.GT.AND P0, PT, R18, 0x28, PT ;  /* 0x000000281200780c */ /* 0x000fe20003f04270 */
[----:B------:R-:W-:Y:S01]  /*5f20*/  @P3 STG.E desc[UR52][R4.64+0x64], R39 ;  /* 0x0000642704003986 */ /* 0x000fe2000c101934 */
[----:B------:R-:W-:Y:S01]  /*5f30*/  ISETP.GT.AND P3, PT, R0, 0x8, P1 ;  /* 0x000000080000780c */ /* 0x000fe20000f64270 */
[-C--:B------:R-:W-:Y:S01]  /*5f40*/  FMUL R71, R71, R22.reuse ;  /* 0x0000001647477220 */ /* 0x080fe20000400000 */
[----:B------:R-:W-:Y:S01]  /*5f50*/  F2FP.TF32.F32.PACK_B R7, R7 ;  /* 0x00000007ff07723e */ /* 0x000fe200024050ff */
[-C--:B------:R-:W-:Y:S01]  /*5f60*/  FMUL R73, R73, R22.reuse ;  /* 0x0000001649497220 */ /* 0x080fe20000400000 */
[----:B------:R-:W-:Y:S01]  /*5f70*/  F2FP.TF32.F32.PACK_B R41, R41 ;  /* 0x00000029ff29723e */ /* 0x000fe200024050ff */
[-C--:B0-----:R-:W-:Y:S01]  /*5f80*/  FMUL R11, R46, R22.reuse ;  /* 0x000000162e0b7220 */ /* 0x081fe20000400000 */
[----:B------:R-:W-:Y:S01]  /*5f90*/  F2FP.TF32.F32.PACK_B R9, R9 ;  /* 0x00000009ff09723e */ /* 0x000fe200024050ff */
[----:B------:R0:W-:Y:S01]  /*5fa0*/  @P5 STG.E desc[UR52][R2.64+0x80], R7 ;  /* 0x0000800702005986 */ /* 0x0001e2000c101934 */
[----:B------:R-:W-:Y:S01]  /*5fb0*/  ISETP.GT.AND P5, PT, R0, RZ, P0 ;  /* 0x000000ff0000720c */ /* 0x000fe200007a4270 */
[-C--:B------:R-:W-:Y:S01]  /*5fc0*/  FMUL R75, R75, R22.reuse ;  /* 0x000000164b4b7220 */ /* 0x080fe20000400000 */
[----:B------:R-:W-:Y:S01]  /*5fd0*/  ISETP.GT.AND P1, PT, R18, 0x29, PT ;  /* 0x000000291200780c */ /* 0x000fe20003f24270 */
[----:B------:R-:W-:Y:S01]  /*5fe0*/  @P4 STG.E desc[UR52][R2.64+0x84], R41 ;  /* 0x0000842902004986 */ /* 0x000fe2000c101934 */
[----:B------:R-:W-:Y:S01]  /*5ff0*/  F2FP.TF32.F32.PACK_B R43, R43 ;  /* 0x0000002bff2b723e */ /* 0x000fe200024050ff */
[-C--:B------:R-:W-:Y:S01]  /*6000*/  FMUL R77, R77, R22.reuse ;  /* 0x000000164d4d7220 */ /* 0x080fe20000400000 */
[C---:B------:R-:W-:Y:S01]  /*6010*/  ISETP.GT.AND P4, PT, R0.reuse, RZ, P1 ;  /* 0x000000ff0000720c */ /* 0x040fe20000f84270 */
[----:B------:R1:W-:Y:S01]  /*6020*/  @P2 STG.E desc[UR52][R4.64+0x80], R9 ;  /* 0x0000800904002986 */ /* 0x0003e2000c101934 */
[----:B------:R-:W-:Y:S01]  /*6030*/  ISETP.GT.AND P2, PT, R0, 0x8, P0 ;  /* 0x000000080000780c */ /* 0x000fe20000744270 */
[-C--:B------:R-:W-:Y:S01]  /*6040*/  FMUL R79, R79, R22.reuse ;  /* 0x000000164f4f7220 */ /* 0x080fe20000400000 */
[----:B------:R-:W-:Y:S01]  /*6050*/  ISETP.GT.AND P0, PT, R18, 0x30, PT ;  /* 0x000000301200780c */ /* 0x000fe20003f04270 */
[-C--:B0-----:R-:W-:Y:S01]  /*6060*/  FMUL R7, R44, R22.reuse ;  /* 0x000000162c077220 */ /* 0x081fe20000400000 */
[----:B------:R-:W-:Y:S01]  /*6070*/  @P3 STG.E desc[UR52][R4.64+0x84], R43 ;  /* 0x0000842b04003986 */ /* 0x000fe2000c101934 */
[----:B------:R-:W-:Y:S01]  /*6080*/  ISETP.GT.AND P3, PT, R0, 0x8, P1 ;  /* 0x000000080000780c */ /* 0x000fe20000f64270 */
[-C--:B------:R-:W-:Y:S01]  /*6090*/  FMUL R81, R81, R22.reuse ;  /* 0x0000001651517220 */ /* 0x080fe20000400000 */
[----:B------:R-:W-:Y:S01]  /*60a0*/  F2FP.TF32.F32.PACK_B R45, R45 ;  /* 0x0000002dff2d723e */ /* 0x000fe200024050ff */
[-C--:B------:R-:W-:Y:S01]  /*60b0*/  FMUL R83, R83, R22.reuse ;  /* 0x0000001653537220 */ /* 0x080fe20000400000 */
[----:B------:R-:W-:Y:S01]  /*60c0*/  F2FP.TF32.F32.PACK_B R7, R7 ;  /* 0x00000007ff07723e */ /* 0x000fe200024050ff */
[-C--:B------:R-:W-:Y:S01]  /*60d0*/  FMUL R13, R84, R22.reuse ;  /* 0x00000016540d7220 */ /* 0x080fe20000400000 */
[----:B------:R-:W-:Y:S01]  /*60e0*/  F2FP.TF32.F32.PACK_B R11, R11 ;  /* 0x0000000bff0b723e */ /* 0x000fe200024050ff */
[-C--:B-1----:R-:W-:Y:S01]  /*60f0*/  FMUL R9, R50, R22.reuse ;  /* 0x0000001632097220 */ /* 0x082fe20000400000 */
[----:B------:R-:W-:Y:S01]  /*6100*/  ISETP.GT.AND P1, PT, R18, 0x31, PT ;  /* 0x000000311200780c */ /* 0x000fe20003f24270 */
[----:B------:R0:W-:Y:S01]  /*6110*/  @P5 STG.E desc[UR52][R2.64+0xa0], R7 ;  /* 0x0000a00702005986 */ /* 0x0001e2000c101934 */
[C---:B------:R-:W-:Y:S01]  /*6120*/  ISETP.GT.AND P5, PT, R0.reuse, RZ, P0 ;  /* 0x000000ff0000720c */ /* 0x040fe200007a4270 */
[-C--:B------:R-:W-:Y:S01]  /*6130*/  FMUL R85, R85, R22.reuse ;  /* 0x0000001655557220 */ /* 0x080fe20000400000 */
[----:B------:R-:W-:Y:S01]  /*6140*/  F2FP.TF32.F32.PACK_B R47, R47 ;  /* 0x0000002fff2f723e */ /* 0x000fe200024050ff */
[----:B------:R-:W-:Y:S01]  /*6150*/  @P4 STG.E desc[UR52][R2.64+0xa4], R45 ;  /* 0x0000a42d02004986 */ /* 0x000fe2000c101934 */
[----:B------:R-:W-:Y:S01]  /*6160*/  ISETP.GT.AND P4, PT, R0, RZ, P1 ;  /* 0x000000ff0000720c */ /* 0x000fe20000f84270 */
[-C--:B------:R-:W-:Y:S01]  /*6170*/  FMUL R15, R86, R22.reuse ;  /* 0x00000016560f7220 */ /* 0x080fe20000400000 */
[----:B------:R-:W-:Y:S01]  /*6180*/  F2FP.TF32.F32.PACK_B R49, R49 ;  /* 0x00000031ff31723e */ /* 0x000fe200024050ff */
[----:B------:R1:W-:Y:S01]  /*6190*/  @P2 STG.E desc[UR52][R4.64+0xa0], R11 ;  /* 0x0000a00b04002986 */ /* 0x0003e2000c101934 */
[----:B------:R-:W-:Y:S01]  /*61a0*/  ISETP.GT.AND P2, PT, R0, 0x8, P0 ;  /* 0x000000080000780c */ /* 0x000fe20000744270 */
[-C--:B------:R-:W-:Y:S01]  /*61b0*/  FMUL R87, R87, R22.reuse ;  /* 0x0000001657577220 */ /* 0x080fe20000400000 */
[----:B------:R-:W-:Y:S01]  /*61c0*/  ISETP.GT.AND P0, PT, R18, 0x38, PT ;  /* 0x000000381200780c */ /* 0x000fe20003f04270 */
[----:B0-----:R-:W-:Y:S01]  /*61d0*/  FMUL R7, R48, R22 ;  /* 0x0000001630077220 */ /* 0x001fe20000400000 */
[----:B------:R-:W-:Y:S01]  /*61e0*/  @P3 STG.E desc[UR52][R4.64+0xa4], R47 ;  /* 0x0000a42f04003986 */ /* 0x000fe2000c101934 */
[----:B------:R-:W-:-:S02]  /*61f0*/  ISETP.GT.AND P3, PT, R0, 0x8, P1 ;  /* 0x000000080000780c */ /* 0x000fc40000f64270 */
[----:B------:R-:W-:Y:S02]  /*6200*/  F2FP.TF32.F32.PACK_B R9, R9 ;  /* 0x00000009ff09723e */ /* 0x000fe400024050ff */
[----:B------:R-:W-:Y:S02]  /*6210*/  F2FP.TF32.F32.PACK_B R7, R7 ;  /* 0x00000007ff07723e */ /* 0x000fe400024050ff */
[----:B------:R-:W-:Y:S01]  /*6220*/  ISETP.GT.AND P1, PT, R18, 0x39, PT ;  /* 0x000000391200780c */ /* 0x000fe20003f24270 */
[----:B-1----:R-:W-:Y:S01]  /*6230*/  FMUL R11, R54, R22 ;  /* 0x00000016360b7220 */ /* 0x002fe20000400000 */
[----:B------:R-:W-:Y:S01]  /*6240*/  F2FP.TF32.F32.PACK_B R51, R51 ;  /* 0x00000033ff33723e */ /* 0x000fe200024050ff */
[----:B------:R0:W-:Y:S01]  /*6250*/  @P5 STG.E desc[UR52][R2.64+0xc0], R7 ;  /* 0x0000c00702005986 */ /* 0x0001e2000c101934 */
[C---:B------:R-:W-:Y:S02]  /*6260*/  ISETP.GT.AND P5, PT, R0.reuse, RZ, P0 ;  /* 0x000000ff0000720c */ /* 0x040fe400007a4270 */
[----:B------:R-:W-:Y:S01]  /*6270*/  F2FP.TF32.F32.PACK_B R53, R53 ;  /* 0x00000035ff35723e */ /* 0x000fe200024050ff */
[----:B------:R-:W-:Y:S01]  /*6280*/  @P4 STG.E desc[UR52][R2.64+0xc4], R49 ;  /* 0x0000c43102004986 */ /* 0x000fe2000c101934 */
[----:B------:R-:W-:-:S02]  /*6290*/  ISETP.GT.AND P4, PT, R0, RZ, P1 ;  /* 0x000000ff0000720c */ /* 0x000fc40000f84270 */
[----:B------:R-:W-:Y:S01]  /*62a0*/  F2FP.TF32.F32.PACK_B R11, R11 ;  /* 0x0000000bff0b723e */ /* 0x000fe200024050ff */
[----:B------:R1:W-:Y:S01]  /*62b0*/  @P2 STG.E desc[UR52][R4.64+0xc0], R9 ;  /* 0x0000c00904002986 */ /* 0x0003e2000c101934 */
[----:B------:R-:W-:Y:S02]  /*62c0*/  ISETP.GT.AND P2, PT, R0, 0x8, P0 ;  /* 0x000000080000780c */ /* 0x000fe40000744270 */
[----:B------:R-:W-:Y:S01]  /*62d0*/  ISETP.GT.AND P0, PT, R18, 0x40, PT ;  /* 0x000000401200780c */ /* 0x000fe20003f04270 */
[----:B0-----:R-:W-:Y:S01]  /*62e0*/  FMUL R7, R52, R22 ;  /* 0x0000001634077220 */ /* 0x001fe20000400000 */
[----:B------:R-:W-:Y:S01]  /*62f0*/  @P3 STG.E desc[UR52][R4.64+0xc4], R51 ;  /* 0x0000c43304003986 */ /* 0x000fe2000c101934 */
[----:B------:R-:W-:Y:S02]  /*6300*/  ISETP.GT.AND P3, PT, R0, 0x8, P1 ;  /* 0x000000080000780c */ /* 0x000fe40000f64270 */
[----:B------:R-:W-:Y:S02]  /*6310*/  ISETP.GT.AND P1, PT, R18, 0x41, PT ;  /* 0x000000411200780c */ /* 0x000fe40003f24270 */
[----:B------:R-:W-:-:S02]  /*6320*/  F2FP.TF32.F32.PACK_B R7, R7 ;  /* 0x00000007ff07723e */ /* 0x000fc400024050ff */
[----:B------:R-:W-:Y:S01]  /*6330*/  F2FP.TF32.F32.PACK_B R55, R55 ;  /* 0x00000037ff37723e */ /* 0x000fe200024050ff */
[----:B-1----:R-:W-:Y:S01]  /*6340*/  FMUL R9, R58, R22 ;  /* 0x000000163a097220 */ /* 0x002fe20000400000 */
[----:B------:R-:W-:Y:S01]  /*6350*/  F2FP.TF32.F32.PACK_B R57, R57 ;  /* 0x00000039ff39723e */ /* 0x000fe200024050ff */
[----:B------:R0:W-:Y:S01]  /*6360*/  @P5 STG.E desc[UR52][R2.64+0xe0], R7 ;  /* 0x0000e00702005986 */ /* 0x0001e2000c101934 */
[C---:B------:R-:W-:Y:S02]  /*6370*/  ISETP.GT.AND P5, PT, R0.reuse, RZ, P0 ;  /* 0x000000ff0000720c */ /* 0x040fe400007a4270 */
[----:B------:R-:W-:Y:S01]  /*6380*/  F2FP.TF32.F32.PACK_B R9, R9 ;  /* 0x00000009ff09723e */ /* 0x000fe200024050ff */
[----:B------:R-:W-:Y:S01]  /*6390*/  @P4 STG.E desc[UR52][R2.64+0xe4], R53 ;  /* 0x0000e43502004986 */ /* 0x000fe2000c101934 */
[C---:B------:R-:W-:Y:S02]  /*63a0*/  ISETP.GT.AND P4, PT, R0.reuse, RZ, P1 ;  /* 0x000000ff0000720c */ /* 0x040fe40000f84270 */
[----:B------:R-:W-:Y:S01]  /*63b0*/  F2FP.TF32.F32.PACK_B R59, R59 ;  /* 0x0000003bff3b723e */ /* 0x000fe200024050ff */
[----:B------:R1:W-:Y:S01]  /*63c0*/  @P2 STG.E desc[UR52][R4.64+0xe0], R11 ;  /* 0x0000e00b04002986 */ /* 0x0003e2000c101934 */
[----:B------:R-:W-:-:S02]  /*63d0*/  ISETP.GT.AND P2, PT, R0, 0x8, P0 ;  /* 0x000000080000780c */ /* 0x000fc40000744270 */
[----:B------:R-:W-:Y:S01]  /*63e0*/  ISETP.GT.AND P0, PT, R18, 0x48, PT ;  /* 0x000000481200780c */ /* 0x000fe20003f04270 */
[-C--:B0-----:R-:W-:Y:S01]  /*63f0*/  FMUL R7, R56, R22.reuse ;  /* 0x0000001638077220 */ /* 0x081fe20000400000 */
[----:B------:R-:W-:Y:S01]  /*6400*/  @P3 STG.E desc[UR52][R4.64+0xe4], R55 ;  /* 0x0000e43704003986 */ /* 0x000fe2000c101934 */
[----:B------:R-:W-:Y:S02]  /*6410*/  ISETP.GT.AND P3, PT, R0, 0x8, P1 ;  /* 0x000000080000780c */ /* 0x000fe40000f64270 */
[----:B------:R-:W-:Y:S02]  /*6420*/  ISETP.GT.AND P1, PT, R18, 0x49, PT ;  /* 0x000000491200780c */ /* 0x000fe40003f24270 */
[----:B------:R-:W-:Y:S01]  /*6430*/  F2FP.TF32.F32.PACK_B R7, R7 ;  /* 0x00000007ff07723e */ /* 0x000fe200024050ff */
[----:B-1----:R-:W-:Y:S01]  /*6440*/  FMUL R11, R62, R22 ;  /* 0x000000163e0b7220 */ /* 0x002fe20000400000 */
[----:B------:R-:W-:-:S03]  /*6450*/  F2FP.TF32.F32.PACK_B R61, R61 ;  /* 0x0000003dff3d723e */ /* 0x000fc600024050ff */
[----:B------:R0:W-:Y:S01]  /*6460*/  @P5 STG.E desc[UR52][R2.64+0x100], R7 ;  /* 0x0001000702005986 */ /* 0x0001e2000c101934 */
[C---:B------:R-:W-:Y:S02]  /*6470*/  ISETP.GT.AND P5, PT, R0.reuse, RZ, P0 ;  /* 0x000000ff0000720c */ /* 0x040fe400007a4270 */
[----:B------:R-:W-:Y:S01]  /*6480*/  F2FP.TF32.F32.PACK_B R11, R11 ;  /* 0x0000000bff0b723e */ /* 0x000fe200024050ff */
[----:B------:R-:W-:Y:S01]  /*6490*/  @P4 STG.E desc[UR52][R2.64+0x104], R57 ;  /* 0x0001043902004986 */ /* 0x000fe2000c101934 */
[C---:B------:R-:W-:Y:S02]  /*64a0*/  ISETP.GT.AND P4, PT, R0.reuse, RZ, P1 ;  /* 0x000000ff0000720c */ /* 0x040fe40000f84270 */
[----:B------:R-:W-:Y:S01]  /*64b0*/  F2FP.TF32.F32.PACK_B R63, R63 ;  /* 0x0000003fff3f723e */ /* 0x000fe200024050ff */
[----:B------:R1:W-:Y:S01]  /*64c0*/  @P2 STG.E desc[UR52][R4.64+0x100], R9 ;  /* 0x0001000904002986 */ /* 0x0003e2000c101934 */
[----:B------:R-:W-:Y:S02]  /*64d0*/  ISETP.GT.AND P2, PT, R0, 0x8, P0 ;  /* 0x000000080000780c */ /* 0x000fe40000744270 */
[----:B------:R-:W-:Y:S01]  /*64e0*/  ISETP.GT.AND P0, PT, R18, 0x50, PT ;  /* 0x000000501200780c */ /* 0x000fe20003f04270 */
[----:B0-----:R-:W-:Y:S01]  /*64f0*/  FMUL R7, R60, R22 ;  /* 0x000000163c077220 */ /* 0x001fe20000400000 */
[----:B------:R-:W-:Y:S01]  /*6500*/  @P3 STG.E desc[UR52][R4.64+0x104], R59 ;  /* 0x0001043b04003986 */ /* 0x000fe2000c101934 */
[----:B------:R-:W-:-:S02]  /*6510*/  ISETP.GT.AND P3, PT, R0, 0x8, P1 ;  /* 0x000000080000780c */ /* 0x000fc40000f64270 */
        /* <DEDUP_REMOVED lines=38> */
[----:B------:R-:W-:Y:S01]  /*6780*/  ISETP.GT.AND P0, PT, R0, 0x8, P0 ;  /* 0x000000080000780c */ /* 0x000fe20000704270 */
[----:B------:R-:W-:Y:S01]  /*6790*/  @P4 STG.E desc[UR52][R2.64+0x164], R69 ;  /* 0x0001644502004986 */ /* 0x000fe2000c101934 */
[----:B------:R-:W-:Y:S02]  /*67a0*/  ISETP.GT.AND P4, PT, R18, 0x69, PT ;  /* 0x000000691200780c */ /* 0x000fe40003f84270 */
[----:B------:R-:W-:Y:S01]  /*67b0*/  F2FP.TF32.F32.PACK_B R9, R9 ;  /* 0x00000009ff09723e */ /* 0x000fe200024050ff */
[----:B------:R1:W-:Y:S01]  /*67c0*/  @P2 STG.E desc[UR52][R4.64+0x160], R11 ;  /* 0x0001600b04002986 */ /* 0x0003e2000c101934 */
[C---:B------:R-:W-:Y:S02]  /*67d0*/  ISETP.GT.AND P2, PT, R0.reuse, RZ, P1 ;  /* 0x000000ff0000720c */ /* 0x040fe40000f44270 */
[----:B------:R-:W-:Y:S01]  /*67e0*/  ISETP.GT.AND P1, PT, R0, 0x8, P1 ;  /* 0x000000080000780c */ /* 0x000fe20000f24270 */
[----:B0-----:R-:W-:Y:S01]  /*67f0*/  FMUL R7, R72, R22 ;  /* 0x0000001648077220 */ /* 0x001fe20000400000 */
[----:B------:R-:W-:Y:S01]  /*6800*/  @P3 STG.E desc[UR52][R4.64+0x164], R71 ;  /* 0x0001644704003986 */ /* 0x000fe2000c101934 */
[----:B------:R-:W-:-:S02]  /*6810*/  ISETP.GT.AND P6, PT, R0, RZ, P4 ;  /* 0x000000ff0000720c */ /* 0x000fc400027c4270 */
[----:B------:R-:W-:Y:S02]  /*6820*/  F2FP.TF32.F32.PACK_B R75, R75 ;  /* 0x0000004bff4b723e */ /* 0x000fe400024050ff */
[----:B------:R-:W-:Y:S02]  /*6830*/  F2FP.TF32.F32.PACK_B R7, R7 ;  /* 0x00000007ff07723e */ /* 0x000fe400024050ff */
[----:B------:R-:W-:Y:S01]  /*6840*/  F2FP.TF32.F32.PACK_B R77, R77 ;  /* 0x0000004dff4d723e */ /* 0x000fe200024050ff */
[----:B-1----:R-:W-:Y:S01]  /*6850*/  FMUL R11, R82, R22 ;  /* 0x00000016520b7220 */ /* 0x002fe20000400000 */
[----:B------:R-:W-:Y:S01]  /*6860*/  ISETP.GT.AND P4, PT, R0, 0x8, P4 ;  /* 0x000000080000780c */ /* 0x000fe20002784270 */
[----:B------:R0:W-:Y:S01]  /*6870*/  @P5 STG.E desc[UR52][R2.64+0x180], R7 ;  /* 0x0001800702005986 */ /* 0x0001e2000c101934 */
[----:B------:R-:W-:Y:S02]  /*6880*/  ISETP.GT.AND P5, PT, R18, 0x68, PT ;  /* 0x000000681200780c */ /* 0x000fe40003fa4270 */
[----:B------:R-:W-:Y:S01]  /*6890*/  F2FP.TF32.F32.PACK_B R79, R79 ;  /* 0x0000004fff4f723e */ /* 0x000fe200024050ff */
[----:B------:R-:W-:Y:S01]  /*68a0*/  @P2 STG.E desc[UR52][R2.64+0x184], R73 ;  /* 0x0001844902002986 */ /* 0x000fe2000c101934 */
[----:B------:R-:W-:-:S02]  /*68b0*/  ISETP.GT.AND P3, PT, R0, RZ, P5 ;  /* 0x000000ff0000720c */ /* 0x000fc40002f64270 */
[----:B------:R-:W-:Y:S01]  /*68c0*/  ISETP.GT.AND P5, PT, R0, 0x8, P5 ;  /* 0x000000080000780c */ /* 0x000fe20002fa4270 */
[----:B------:R1:W-:Y:S01]  /*68d0*/  @P0 STG.E desc[UR52][R4.64+0x180], R9 ;  /* 0x0001800904000986 */ /* 0x0003e2000c101934 */
[C---:B------:R-:W-:Y:S02]  /*68e0*/  ISETP.GT.AND P2, PT, R18.reuse, 0x71, PT ;  /* 0x000000711200780c */ /* 0x040fe40003f44270 */
[----:B------:R-:W-:Y:S01]  /*68f0*/  ISETP.GT.AND P0, PT, R18, 0x79, PT ;  /* 0x000000791200780c */ /* 0x000fe20003f04270 */
[-C--:B0-----:R-:W-:Y:S01]  /*6900*/  FMUL R7, R76, R22.reuse ;  /* 0x000000164c077220 */ /* 0x081fe20000400000 */
[----:B------:R-:W-:Y:S01]  /*6910*/  @P1 STG.E desc[UR52][R4.64+0x184], R75 ;  /* 0x0001844b04001986 */ /* 0x000fe2000c101934 */
[----:B------:R-:W-:Y:S02]  /*6920*/  ISETP.GT.AND P1, PT, R18, 0x78, PT ;  /* 0x000000781200780c */ /* 0x000fe40003f24270 */
[----:B------:R-:W-:Y:S02]  /*6930*/  F2FP.TF32.F32.PACK_B R81, R81 ;  /* 0x00000051ff51723e */ /* 0x000fe400024050ff */
[----:B------:R-:W-:Y:S01]  /*6940*/  F2FP.TF32.F32.PACK_B R7, R7 ;  /* 0x00000007ff07723e */ /* 0x000fe200024050ff */
[----:B-1----:R-:W-:Y:S01]  /*6950*/  FMUL R9, R78, R22 ;  /* 0x000000164e097220 */ /* 0x002fe20000400000 */
[----:B------:R-:W-:-:S03]  /*6960*/  F2FP.TF32.F32.PACK_B R11, R11 ;  /* 0x0000000bff0b723e */ /* 0x000fc600024050ff */
[----:B------:R0:W-:Y:S01]  /*6970*/  @P3 STG.E desc[UR52][R2.64+0x1a0], R7 ;  /* 0x0001a00702003986 */ /* 0x0001e2000c101934 */
[----:B------:R-:W-:Y:S02]  /*6980*/  ISETP.GT.AND P3, PT, R18, 0x70, PT ;  /* 0x000000701200780c */ /* 0x000fe40003f64270 */
[----:B------:R-:W-:Y:S01]  /*6990*/  F2FP.TF32.F32.PACK_B R9, R9 ;  /* 0x00000009ff09723e */ /* 0x000fe200024050ff */
[----:B------:R-:W-:Y:S01]  /*69a0*/  @P6 STG.E desc[UR52][R2.64+0x1a4], R77 ;  /* 0x0001a44d02006986 */ /* 0x000fe2000c101934 */
[C---:B------:R-:W-:Y:S02]  /*69b0*/  ISETP.GT.AND P6, PT, R0.reuse, RZ, P3 ;  /* 0x000000ff0000720c */ /* 0x040fe40001fc4270 */
[C---:B------:R-:W-:Y:S01]  /*69c0*/  ISETP.GT.AND P3, PT, R0.reuse, 0x8, P3 ;  /* 0x000000080000780c */ /* 0x040fe20001f64270 */
[----:B------:R-:W-:Y:S01]  /*69d0*/  @P5 STG.E desc[UR52][R4.64+0x1a0], R9 ;  /* 0x0001a00904005986 */ /* 0x000fe2000c101934 */
[C---:B------:R-:W-:Y:S02]  /*69e0*/  ISETP.GT.AND P5, PT, R0.reuse, RZ, P2 ;  /* 0x000000ff0000720c */ /* 0x040fe400017a4270 */
[----:B------:R-:W-:Y:S01]  /*69f0*/  ISETP.GT.AND P2, PT, R0, 0x8, P2 ;  /* 0x000000080000780c */ /* 0x000fe20001744270 */
[----:B0-----:R-:W-:Y:S01]  /*6a00*/  FMUL R7, R80, R22 ;  /* 0x0000001650077220 */ /* 0x001fe20000400000 */
[----:B------:R-:W-:Y:S01]  /*6a10*/  @P4 STG.E desc[UR52][R4.64+0x1a4], R79 ;  /* 0x0001a44f04004986 */ /* 0x000fe2000c101934 */
[----:B------:R-:W-:-:S02]  /*6a20*/  ISETP.GT.AND P4, PT, R0, RZ, P1 ;  /* 0x000000ff0000720c */ /* 0x000fc40000f84270 */
[C---:B------:R-:W-:Y:S02]  /*6a30*/  ISETP.GT.AND P1, PT, R0.reuse, 0x8, P1 ;  /* 0x000000080000780c */ /* 0x040fe40000f24270 */
[----:B------:R-:W-:Y:S02]  /*6a40*/  F2FP.TF32.F32.PACK_B R7, R7 ;  /* 0x00000007ff07723e */ /* 0x000fe400024050ff */
[----:B------:R-:W-:Y:S02]  /*6a50*/  F2FP.TF32.F32.PACK_B R83, R83 ;  /* 0x00000053ff53723e */ /* 0x000fe400024050ff */
[----:B------:R-:W-:Y:S01]  /*6a60*/  F2FP.TF32.F32.PACK_B R13, R13 ;  /* 0x0000000dff0d723e */ /* 0x000fe200024050ff */
[----:B------:R-:W-:Y:S01]  /*6a70*/  @P6 STG.E desc[UR52][R2.64+0x1c0], R7 ;  /* 0x0001c00702006986 */ /* 0x000fe2000c101934 */
[C---:B------:R-:W-:Y:S02]  /*6a80*/  ISETP.GT.AND P6, PT, R0.reuse, RZ, P0 ;  /* 0x000000ff0000720c */ /* 0x040fe400007c4270 */
[----:B------:R-:W-:Y:S01]  /*6a90*/  ISETP.GT.AND P0, PT, R0, 0x8, P0 ;  /* 0x000000080000780c */ /* 0x000fe20000704270 */
[----:B------:R-:W-:Y:S01]  /*6aa0*/  @P5 STG.E desc[UR52][R2.64+0x1c4], R81 ;  /* 0x0001c45102005986 */ /* 0x000fe2000c101934 */
[----:B------:R-:W-:-:S02]  /*6ab0*/  F2FP.TF32.F32.PACK_B R85, R85 ;  /* 0x00000055ff55723e */ /* 0x000fc400024050ff */
[----:B------:R-:W-:Y:S01]  /*6ac0*/  F2FP.TF32.F32.PACK_B R15, R15 ;  /* 0x0000000fff0f723e */ /* 0x000fe200024050ff */
[----:B------:R-:W-:Y:S01]  /*6ad0*/  @P3 STG.E desc[UR52][R4.64+0x1c0], R11 ;  /* 0x0001c00b04003986 */ /* 0x000fe2000c101934 */
[----:B------:R-:W-:-:S03]  /*6ae0*/  F2FP.TF32.F32.PACK_B R87, R87 ;  /* 0x00000057ff57723e */ /* 0x000fc600024050ff */
[----:B------:R-:W-:Y:S04]  /*6af0*/  @P2 STG.E desc[UR52][R4.64+0x1c4], R83 ;  /* 0x0001c45304002986 */ /* 0x000fe8000c101934 */
[----:B------:R-:W-:Y:S04]  /*6b00*/  @P4 STG.E desc[UR52][R2.64+0x1e0], R13 ;  /* 0x0001e00d02004986 */ /* 0x000fe8000c101934 */
[----:B------:R0:W-:Y:S02]  /*6b10*/  @P6 STG.E desc[UR52][R2.64+0x1e4], R85 ;  /* 0x0001e45502006986 */ /* 0x0001e4000c101934 */
[----:B0-----:R-:W-:-:S02]  /*6b20*/  @P1 IMAD.MOV.U32 R2, RZ, RZ, R4 ;  /* 0x000000ffff021224 */ /* 0x001fc400078e0004 */
[----:B------:R-:W-:-:S05]  /*6b30*/  @P1 IMAD.MOV.U32 R3, RZ, RZ, R5 ;  /* 0x000000ffff031224 */ /* 0x000fca00078e0005 */
[----:B------:R0:W-:Y:S04]  /*6b40*/  @P1 STG.E desc[UR52][R2.64+0x1e0], R15 ;  /* 0x0001e00f02001986 */ /* 0x0001e8000c101934 */
[----:B------:R0:W-:Y:S02]  /*6b50*/  @P0 STG.E desc[UR52][R4.64+0x1e4], R87 ;  /* 0x0001e45704000986 */ /* 0x0001e4000c101934 */
.L_x_157:
[----:B------:R-:W-:Y:S05]  /*6b60*/  BSYNC B0 ;  /* 0x0000000000007941 */ /* 0x000fea0003800000 */
.L_x_31:
[----:B0-----:R-:W-:Y:S01]  /*6b70*/  IMAD.U32 R2, RZ, RZ, UR54 ;  /* 0x00000036ff027e24 */ /* 0x001fe2000f8e00ff */
[----:B------:R-:W-:Y:S01]  /*6b80*/  ULDC.64 UR4, c[0x0][0x650] ;  /* 0x0001940000047ab9 */ /* 0x000fe20000000a00 */
[----:B------:R-:W-:Y:S01]  /*6b90*/  IMAD.U32 R3, RZ, RZ, UR55 ;  /* 0x00000037ff037e24 */ /* 0x000fe2000f8e00ff */
[----:B------:R0:W-:Y:S01]  /*6ba0*/  SYNCS.ARRIVE.TRANS64.A1T0 RZ, [R96+UR50], RZ ;  /* 0x000000ff60ff79a7 */ /* 0x0001e20008100032 */
[----:B------:R-:W-:Y:S01]  /*6bb0*/  PRMT R0, RZ, 0x7610, R0 ;  /* 0x00007610ff007816 */ /* 0x000fe20000000000 */
[----:B------:R-:W-:Y:S01]  /*6bc0*/  IMAD.MOV.U32 R18, RZ, RZ, -0x1 ;  /* 0xffffffffff127424 */ /* 0x000fe200078e00ff */
[----:B------:R-:W-:Y:S01]  /*6bd0*/  LEA R16, P0, R2, R16, 0x1 ;  /* 0x0000001002107211 */ /* 0x000fe200078008ff */
[----:B------:R-:W-:Y:S02]  /*6be0*/  IMAD.MOV.U32 R2, RZ, RZ, -0x1 ;  /* 0xffffffffff027424 */ /* 0x000fe400078e00ff */
[----:B------:R-:W-:Y:S01]  /*6bf0*/  IMAD.MOV.U32 R19, RZ, RZ, -0x1 ;  /* 0xffffffffff137424 */ /* 0x000fe200078e00ff */
[----:B------:R-:W-:-:S02]  /*6c00*/  IADD3.X R17, R17, UR36, RZ, P0, !PT ;  /* 0x0000002411117c10 */ /* 0x000fc400087fe4ff */
[----:B------:R-:W-:-:S04]  /*6c10*/  ISETP.GE.U32.AND P0, PT, R16, UR4, PT ;  /* 0x0000000410007c0c */ /* 0x000fc8000bf06070 */
[----:B------:R-:W-:-:S13]  /*6c20*/  ISETP.GE.U32.AND.EX P0, PT, R17, UR5, PT, P0 ;  /* 0x0000000511007c0c */ /* 0x000fda000bf06100 */
[----:B0-----:R-:W-:Y:S05]  /*6c30*/  @P0 BRA `(.L_x_158) ;  /* 0x0000000400700947 */ /* 0x001fea0003800000 */
[----:B------:R-:W0:Y:S01]  /*6c40*/  S2UR UR7, SR_CTAID.X ;  /* 0x00000000000779c3 */ /* 0x000e220000002500 */
[----:B------:R-:W-:Y:S01]  /*6c50*/  ULDC.64 UR4, c[0x0][0x628] ;  /* 0x00018a0000047ab9 */ /* 0x000fe20000000a00 */
[----:B------:R-:W-:Y:S01]  /*6c60*/  ULDC UR6, c[0x0][0x150] ;  /* 0x0000540000067ab9 */ /* 0x000fe20000000800 */
[----:B------:R-:W-:Y:S01]  /*6c70*/  ISETP.NE.U32.AND P0, PT, RZ, UR4, PT ;  /* 0x00000004ff007c0c */ /* 0x000fe2000bf05070 */
[----:B------:R-:W-:Y:S01]  /*6c80*/  ULDC UR15, c[0x0][0x630] ;  /* 0x00018c00000f7ab9 */ /* 0x000fe20000000800 */
[C---:B------:R-:W-:Y:S02]  /*6c90*/  R2UR UR17, R16.reuse ;  /* 0x00000000101172ca */ /* 0x040fe400000e0000 */
[----:B------:R-:W-:Y:S01]  /*6ca0*/  ISETP.NE.AND.EX P0, PT, RZ, UR5, PT, P0 ;  /* 0x00000005ff007c0c */ /* 0x000fe2000bf05300 */
[----:B------:R-:W1:Y:S01]  /*6cb0*/  S2UR UR16, SR_CTAID.Y ;  /* 0x00000000001079c3 */ /* 0x000e620000002600 */
[----:B------:R-:W-:Y:S02]  /*6cc0*/  R2UR UR12, R16 ;  /* 0x00000000100c72ca */ /* 0x000fe400000e0000 */
[----:B------:R-:W-:-:S02]  /*6cd0*/  R2UR UR13, R17 ;  /* 0x00000000110d72ca */ /* 0x000fc400000e0000 */
[----:B0-----:R-:W-:-:S05]  /*6ce0*/  I2FP.F32.U32 R0, UR7 ;  /* 0x0000000700007c45 */ /* 0x001fca0008201000 */
[----:B------:R-:W-:Y:S01]  /*6cf0*/  FMUL R0, R0, UR6 ;  /* 0x0000000600007c20 */ /* 0x000fe20008400000 */
[----:B------:R-:W-:Y:S01]  /*6d00*/  ULDC UR6, c[0x0][0x154] ;  /* 0x0000550000067ab9 */ /* 0x000fe20000000800 */
[----:B-1----:R-:W-:-:S04]  /*6d10*/  I2FP.F32.U32 R2, UR16 ;  /* 0x0000001000027c45 */ /* 0x002fc80008201000 */
[----:B------:R-:W0:Y:S01]  /*6d20*/  F2I.U32.TRUNC.NTZ R0, R0 ;  /* 0x0000000000007305 */ /* 0x000e22000020f000 */
[----:B------:R-:W-:Y:S01]  /*6d30*/  FMUL R2, R2, UR6 ;  /* 0x0000000602027c20 */ /* 0x000fe20008400000 */
[----:B------:R-:W-:Y:S06]  /*6d40*/  @!P0 BRA `(.L_x_159) ;  /* 0x0000000000308947 */ /* 0x000fec0003800000 */
        /* <DEDUP_REMOVED lines=12> */
.L_x_159:
[----:B------:R-:W-:Y:S01]  /*6e10*/  USHF.R.U64 UR6, UR12, UR15, UR13 ;  /* 0x0000000f0c067299 */ /* 0x000fe2000800120d */
[----:B------:R-:W-:Y:S01]  /*6e20*/  R2UR UR5, R17 ;  /* 0x00000000110572ca */ /* 0x000fe200000e0000 */
[----:B------:R-:W-:Y:S01]  /*6e30*/  USHF.R.U32.HI UR4, URZ, UR15, UR13 ;  /* 0x0000000f3f047299 */ /* 0x000fe2000801160d */
[----:B------:R-:W1:Y:S01]  /*6e40*/  F2I.U32.TRUNC.NTZ R2, R2 ;  /* 0x0000000200027305 */ /* 0x000e62000020f000 */
[----:B------:R-:W-:Y:S01]  /*6e50*/  UIADD3 UR9, UP0, URZ, -UR6, URZ ;  /* 0x800000063f097290 */ /* 0x000fe2000ff1e03f */
[----:B------:R-:W-:Y:S01]  /*6e60*/  ULDC.64 UR10, c[0x0][0x620] ;  /* 0x00018800000a7ab9 */ /* 0x000fe20000000a00 */
[----:B------:R-:W-:Y:S02]  /*6e70*/  ULDC UR14, c[0x0][0x608] ;  /* 0x00018200000e7ab9 */ /* 0x000fe40000000800 */
[----:B------:R-:W-:Y:S01]  /*6e80*/  UIADD3.X UR4, URZ, ~UR4, URZ, UP0, !UPT ;  /* 0x800000043f047290 */ /* 0x000fe200087fe43f */
[----:B------:R-:W-:Y:S01]  /*6e90*/  ULDC UR15, c[0x0][0x658] ;  /* 0x00019600000f7ab9 */ /* 0x000fe20000000800 */
[----:B------:R-:W-:-:S02]  /*6ea0*/  ULDC UR12, c[0x0][0x144] ;  /* 0x00005100000c7ab9 */ /* 0x000fc40000000800 */
[----:B------:R-:W-:Y:S01]  /*6eb0*/  UIMAD UR8, UR4, UR10, URZ ;  /* 0x0000000a040872a4 */ /* 0x000fe2000f8e023f */
[----:B------:R-:W-:Y:S02]  /*6ec0*/  ULDC UR22, c[0x0][0x148] ;  /* 0x0000520000167ab9 */ /* 0x000fe40000000800 */
[----:B------:R-:W-:Y:S01]  /*6ed0*/  UMOV UR4, UR17 ;  /* 0x0000001100047c82 */ /* 0x000fe20008000000 */
[----:B------:R-:W-:Y:S02]  /*6ee0*/  UIMAD UR8, UR9, UR11, UR8 ;  /* 0x0000000b090872a4 */ /* 0x000fe4000f8e0208 */
[----:B------:R-:W-:Y:S01]  /*6ef0*/  UIMAD.WIDE.U32 UR4, UR9, UR10, UR4 ;  /* 0x0000000a090472a5 */ /* 0x000fe2000f8e0004 */
[----:B0-----:R-:W-:Y:S01]  /*6f00*/  R2UR UR9, R0 ;  /* 0x00000000000972ca */ /* 0x001fe200000e0000 */
[----:B------:R-:W-:Y:S01]  /*6f10*/  ULDC UR20, c[0x0][0x648] ;  /* 0x0001920000147ab9 */ /* 0x000fe20000000800 */
[----:B-1----:R-:W-:Y:S01]  /*6f20*/  R2UR UR13, R2 ;  /* 0x00000000020d72ca */ /* 0x002fe200000e0000 */
[----:B------:R-:W-:Y:S01]  /*6f30*/  UIADD3 UR8, UR5, UR8, URZ ;  /* 0x0000000805087290 */ /* 0x000fe2000fffe03f */
[----:B------:R-:W-:-:S02]  /*6f40*/  ULDC UR21, c[0x0][0x638] ;  /* 0x00018e0000157ab9 */ /* 0x000fc40000000800 */
[----:B------:R-:W-:Y:S02]  /*6f50*/  ULDC UR5, c[0x0][0x618] ;  /* 0x0001860000057ab9 */ /* 0x000fe40000000800 */
[----:B------:R-:W-:Y:S02]  /*6f60*/  USHF.R.U64 UR10, UR4, UR5, UR8 ;  /* 0x00000005040a7299 */ /* 0x000fe40008001208 */
[----:B------:R-:W-:-:S03]  /*6f70*/  USHF.R.U32.HI UR8, URZ, UR5, UR8 ;  /* 0x000000053f087299 */ /* 0x000fc60008011608 */
[----:B------:R-:W-:Y:S01]  /*6f80*/  ULDC.64 UR4, c[0x0][0x640] ;  /* 0x0001900000047ab9 */ /* 0x000fe20000000a00 */
[----:B------:R-:W-:Y:S01]  /*6f90*/  USHF.R.U64 UR11, UR10, UR14, UR8 ;  /* 0x0000000e0a0b7299 */ /* 0x000fe20008001208 */
[----:B------:R-:W-:Y:S01]  /*6fa0*/  ISETP.NE.U32.AND P0, PT, RZ, UR4, PT ;  /* 0x00000004ff007c0c */ /* 0x000fe2000bf05070 */
[----:B------:R-:W-:Y:S02]  /*6fb0*/  USHF.R.U32.HI UR8, URZ, UR14, UR8 ;  /* 0x0000000e3f087299 */ /* 0x000fe40008011608 */
[----:B------:R-:W-:Y:S01]  /*6fc0*/  UIADD3 UR9, -UR9, URZ, URZ ;  /* 0x0000003f09097290 */ /* 0x000fe2000fffe13f */
[----:B------:R-:W-:Y:S01]  /*6fd0*/  ISETP.NE.AND.EX P0, PT, RZ, UR5, PT, P0 ;  /* 0x00000005ff007c0c */ /* 0x000fe2000bf05300 */
[----:B------:R-:W-:Y:S02]  /*6fe0*/  USHF.R.U64 UR17, UR11, UR15, UR8 ;  /* 0x0000000f0b117299 */ /* 0x000fe40008001208 */
[----:B------:R-:W-:Y:S02]  /*6ff0*/  UIADD3 UR18, -UR13, URZ, URZ ;  /* 0x0000003f0d127290 */ /* 0x000fe4000fffe13f */
[----:B------:R-:W-:-:S02]  /*7000*/  USHF.R.U32.HI UR15, URZ, UR15, UR8 ;  /* 0x0000000f3f0f7299 */ /* 0x000fc40008011608 */
[----:B------:R-:W-:Y:S01]  /*7010*/  UIMAD UR19, UR12, UR9, UR7 ;  /* 0x000000090c1372a4 */ /* 0x000fe2000f8e0207 */
[----:B------:R-:W-:-:S05]  /*7020*/  UMOV UR14, UR17 ;  /* 0x00000011000e7c82 */ /* 0x000fca0008000000 */
[----:B------:R-:W-:Y:S06]  /*7030*/  @!P0 BRA `(.L_x_160) ;  /* 0x0000000000288947 */ /* 0x000fec0003800000 */
        /* <DEDUP_REMOVED lines=10> */
.L_x_160:
        /* <DEDUP_REMOVED lines=9> */
[----:B------:R-:W-:Y:S01]  /*7170*/  UIMAD UR5, UR7, UR21, UR17 ;  /* 0x00000015070572a4 */ /* 0x000fe2000f8e0211 */
[----:B------:R-:W-:Y:S02]  /*7180*/  ULDC UR8, c[0x0][0x600] ;  /* 0x0001800000087ab9 */ /* 0x000fe40000000800 */
[----:B------:R-:W-:Y:S01]  /*7190*/  ULDC UR7, c[0x0][0x610] ;  /* 0x0001840000077ab9 */ /* 0x000fe20000000800 */
[----:B------:R-:W-:Y:S02]  /*71a0*/  UIMAD UR5, UR5, UR8, UR10 ;  /* 0x00000008050572a4 */ /* 0x000fe4000f8e020a */
[----:B------:R-:W-:-:S04]  /*71b0*/  UIMAD UR4, UR4, UR7, UR19 ;  /* 0x00000007040472a4 */ /* 0x000fc8000f8e0213 */
[----:B------:R-:W-:Y:S02]  /*71c0*/  USEL UR7, UR5, UR4, !UP0 ;  /* 0x0000000405077287 */ /* 0x000fe4000c000000 */
[----:B------:R-:W-:-:S04]  /*71d0*/  USEL UR4, UR4, UR5, !UP0 ;  /* 0x0000000504047287 */ /* 0x000fc8000c000000 */
[----:B------:R-:W-:Y:S02]  /*71e0*/  IMAD.U32 R2, RZ, RZ, UR7 ;  /* 0x00000007ff027e24 */ /* 0x000fe4000f8e00ff */
[----:B------:R-:W-:-:S07]  /*71f0*/  IMAD.U32 R18, RZ, RZ, UR4 ;  /* 0x00000004ff127e24 */ /* 0x000fce000f8e00ff */
.L_x_158:
[----:B------:R-:W-:Y:S01]  /*7200*/  ULEA UR5, UR38, UR44, 0x1 ;  /* 0x0000002c26057291 */ /* 0x000fe2000f8e083f */
[----:B------:R-:W-:Y:S01]  /*7210*/  LOP3.LUT P0, RZ, R0, 0xff, RZ, 0xc0, !PT ;  /* 0x000000ff00ff7812 */ /* 0x000fe2000780c0ff */
[----:B------:R-:W-:Y:S01]  /*7220*/  ULOP3.LUT UR44, UR44, 0x1, URZ, 0xc0, !UPT ;  /* 0x000000012c2c7892 */ /* 0x000fe2000f8ec03f */
[----:B------:R-:W-:Y:S01]  /*7230*/  LOP3.LUT R98, R98, 0x1, RZ, 0x3c, !PT ;  /* 0x0000000162627812 */ /* 0x000fe200078e3cff */
[----:B------:R-:W-:Y:S02]  /*7240*/  USHF.R.U32.HI UR4, URZ, 0x1, UR5 ;  /* 0x000000013f047899 */ /* 0x000fe40008011605 */
[----:B------:R-:W-:Y:S02]  /*7250*/  UISETP.GT.U32.AND UP0, UPT, UR5, 0x1, UPT ;  /* 0x000000010500788c */ /* 0x000fe4000bf04070 */
[----:B------:R-:W-:Y:S02]  /*7260*/  ULOP3.LUT UR4, UR4, 0x1, URZ, 0xc0, !UPT ;  /* 0x0000000104047892 */ /* 0x000fe4000f8ec03f */
[----:B------:R-:W-:-:S02]  /*7270*/  UISETP.LT.U32.AND UP0, UPT, UR41, 0xff, UP0 ;  /* 0x000000ff2900788c */ /* 0x000fc40008701070 */
[----:B------:R-:W-:Y:S02]  /*7280*/  UISETP.NE.U32.AND UP1, UPT, UR4, 0x1, UPT ;  /* 0x000000010400788c */ /* 0x000fe4000bf25070 */
[----:B------:R-:W-:Y:S02]  /*7290*/  USEL UR5, URZ, 0x1, !UP0 ;  /* 0x000000013f057887 */ /* 0x000fe4000c000000 */
[----:B------:R-:W-:-:S04]  /*72a0*/  UISETP.GT.U32.AND UP1, UPT, UR41, 0xfe, !UP1 ;  /* 0x000000fe2900788c */ /* 0x000fc8000cf24070 */
[----:B------:R-:W-:-:S04]  /*72b0*/  USEL UR4, URZ, 0x1, !UP1 ;  /* 0x000000013f047887 */ /* 0x000fc8000c800000 */
[----:B------:R-:W-:Y:S01]  /*72c0*/  ULOP3.LUT UR48, UR4, UR48, UR5, 0x96, !UPT ;  /* 0x0000003004307292 */ /* 0x000fe2000f8e9605 */
[----:B------:R-:W-:Y:S11]  /*72d0*/  @P0 BRA `(.L_x_161) ;  /* 0xffffffa000c40947 */ /* 0x000ff6000383ffff */
[----:B------:R-:W-:Y:S05]  /*72e0*/  EXIT ;  /* 0x000000000000794d */ /* 0x000fea0003800000 */
.L_x_12:
[----:B------:R-:W-:-:S08]  /*72f0*/  ISETP.NE.AND P0, PT, RZ, UR8, PT ;  /* 0x00000008ff007c0c */ /* 0x000fd0000bf05270 */
[----:B-----5:R-:W0:-:S00]  /*7300*/  USETMAXREG.DEALLOC.CTAPOOL 0x28 ;  /* 0x00000028000079c8 */ /* 0x020e0000080e0500 */
[----:B------:R-:W-:Y:S05]  /*7310*/  @P0 EXIT ;  /* 0x000000000000094d */ /* 0x000fea0003800000 */
[----:B0-----:R-:W-:Y:S01]  /*7320*/  LOP3.LUT P0, RZ, R0, 0xff, RZ, 0xc0, !PT ;  /* 0x000000ff00ff7812 */ /* 0x001fe2000780c0ff */
[----:B------:R-:W-:Y:S02]  /*7330*/  IMAD.MOV.U32 R8, RZ, RZ, 0x1 ;  /* 0x00000001ff087424 */ /* 0x000fe400078e00ff */
[----:B------:R-:W-:-:S10]  /*7340*/  IMAD.MOV.U32 R0, RZ, RZ, RZ ;  /* 0x000000ffff007224 */ /* 0x000fd400078e00ff */
[----:B------:R-:W-:Y:S05]  /*7350*/  @!P0 BRA `(.L_x_162) ;  /* 0x0000000c00a08947 */ /* 0x000fea0003800000 */
[----:B------:R-:W-:Y:S01]  /*7360*/  LOP3.LUT P0, RZ, R4, 0x1f, RZ, 0xc0, !PT ;  /* 0x0000001f04ff7812 */ /* 0x000fe2000780c0ff */
[----:B------:R-:W-:Y:S01]  /*7370*/  ULDC UR21, c[0x0][0x658] ;  /* 0x0001960000157ab9 */ /* 0x000fe20000000800 */
[----:B------:R-:W-:Y:S01]  /*7380*/  UMOV UR4, 0xffffffff ;  /* 0xffffffff00047882 */ /* 0x000fe20000000000 */
[----:B------:R-:W-:Y:S01]  /*7390*/  BSSY B0, `(.L_x_162) ;  /* 0x00000e4000007945 */ /* 0x000fe20003800000 */
[----:B------:R-:W-:Y:S01]  /*73a0*/  USHF.L.U32 UR4, UR4, UR21, URZ ;  /* 0x0000001504047299 */ /* 0x000fe2000800063f */
[C---:B------:R-:W-:Y:S01]  /*73b0*/  ISETP.NE.AND P3, PT, R3.reuse, RZ, PT ;  /* 0x000000ff0300720c */ /* 0x040fe20003f65270 */
[----:B------:R-:W-:Y:S01]  /*73c0*/  IMAD.MOV.U32 R9, RZ, RZ, 0x1 ;  /* 0x00000001ff097424 */ /* 0x000fe200078e00ff */
[----:B------:R-:W-:Y:S01]  /*73d0*/  ISETP.NE.OR P0, PT, R3, RZ, !P0 ;  /* 0x000000ff0300720c */ /* 0x000fe20004705670 */
[----:B------:R-:W-:Y:S01]  /*73e0*/  IMAD.MOV.U32 R8, RZ, RZ, 0x1 ;  /* 0x00000001ff087424 */ /* 0x000fe200078e00ff */
[----:B------:R-:W-:Y:S01]  /*73f0*/  ULDC UR13, c[0x0][0x600] ;  /* 0x00018000000d7ab9 */ /* 0x000fe20000000800 */
[----:B------:R-:W-:Y:S01]  /*7400*/  IMAD.MOV.U32 R0, RZ, RZ, RZ ;  /* 0x000000ffff007224 */ /* 0x000fe200078e00ff */
[----:B------:R-:W-:Y:S01]  /*7410*/  UMOV UR5, 0x1 ;  /* 0x0000000100057882 */ /* 0x000fe20000000000 */
[----:B------:R-:W-:-:S02]  /*7420*/  UIADD3 UR23, UR38, 0x1, URZ ;  /* 0x0000000126177890 */ /* 0x000fc4000fffe03f */
[----:B------:R-:W-:Y:S02]  /*7430*/  ULOP3.LUT UR29, UR39, 0x2, URZ, 0xfc, !UPT ;  /* 0x00000002271d7892 */ /* 0x000fe4000f8efc3f */
[----:B------:R-:W-:Y:S02]  /*7440*/  UIADD3 UR13, UR13, -0x1, URZ ;  /* 0xffffffff0d0d7890 */ /* 0x000fe4000fffe03f */
[----:B------:R-:W-:Y:S02]  /*7450*/  USHF.L.U32 UR21, UR5, UR21, URZ ;  /* 0x0000001505157299 */ /* 0x000fe4000800063f */
[----:B------:R-:W-:Y:S01]  /*7460*/  ULOP3.LUT UR22, URZ, UR4, URZ, 0x33, !UPT ;  /* 0x000000043f167292 */ /* 0x000fe2000f8e333f */
[----:B------:R-:W-:-:S11]  /*7470*/  ULDC.64 UR14, c[0x0][0x198] ;  /* 0x00006600000e7ab9 */ /* 0x000fd60000000a00 */
.L_x_174:
[----:B------:R-:W-:-:S03]  /*7480*/  UMOV UR4, 0xffffffff ;  /* 0xffffffff00047882 */ /* 0x000fc60000000000 */
[----:B------:R-:W-:Y:S05]  /*7490*/  BRA.DIV UR4, `(.L_x_163) ;  /* 0x0000001204207947 */ /* 0x000fea000b800000 */
[----:B------:R-:W-:-:S13]  /*74a0*/  ELECT P6, URZ, PT ;  /* 0x00000000003f782f */ /* 0x000fda00038c0000 */
.L_x_185:
[----:B------:R-:W0:Y:S01]  /*74b0*/  LDC R3, c[0x0][0x28c] ;  /* 0x0000a300ff037b82 */ /* 0x000e220000000800 */
[----:B------:R-:W-:Y:S01]  /*74c0*/  BSSY B1, `(.L_x_164) ;  /* 0x000005b000017945 */ /* 0x000fe20003800000 */
[----:B0-----:R-:W-:-:S13]  /*74d0*/  ISETP.LT.OR P6, PT, R3, 0x1, !P6 ;  /* 0x000000010300780c */ /* 0x001fda00077c1670 */
[----:B------:R-:W-:Y:S05]  /*74e0*/  @P6 BRA `(.L_x_165) ;  /* 0x0000000400606947 */ /* 0x000fea0003800000 */
[----:B------:R-:W-:Y:S02]  /*74f0*/  IMAD.SHL.U32 R6, R2, 0x80, RZ ;  /* 0x0000008002067824 */ /* 0x000fe400078e00ff */
[----:B------:R-:W-:Y:S02]  /*7500*/  IMAD.SHL.U32 R18, R18, 0x40, RZ ;  /* 0x0000004012127824 */ /* 0x000fe400078e00ff */
[----:B------:R-:W-:Y:S02]  /*7510*/  IMAD.MOV.U32 R11, RZ, RZ, RZ ;  /* 0x000000ffff0b7224 */ /* 0x000fe400078e00ff */
[----:B------:R-:W-:Y:S02]  /*7520*/  IMAD.U32 R12, RZ, RZ, UR23 ;  /* 0x00000017ff0c7e24 */ /* 0x000fe4000f8e00ff */
[----:B------:R-:W-:Y:S02]  /*7530*/  IMAD.MOV.U32 R2, RZ, RZ, R8 ;  /* 0x000000ffff027224 */ /* 0x000fe400078e0008 */
[----:B------:R-:W-:-:S07]  /*7540*/  IMAD.MOV.U32 R3, RZ, RZ, R0 ;  /* 0x000000ffff037224 */ /* 0x000fce00078e0000 */
.L_x_169:
[----:B------:R-:W0:Y:S01]  /*7550*/  S2R R5, SR_CgaCtaId ;  /* 0x0000000000057919 */ /* 0x000e220000008800 */
[----:B-1----:R-:W-:-:S04]  /*7560*/  MOV R4, 0x400 ;  /* 0x0000040000047802 */ /* 0x002fc80000000f00 */
[----:B0-----:R-:W-:Y:S02]  /*7570*/  LEA R10, R5, R4, 0x18 ;  /* 0x00000004050a7211 */ /* 0x001fe400078ec0ff */
[----:B------:R-:W-:Y:S01]  /*7580*/  SHF.L.U32 R4, R2, 0x1f, RZ ;  /* 0x0000001f02047819 */ /* 0x000fe200000006ff */
[----:B------:R-:W0:Y:S02]  /*7590*/  @!P3 LDC R5, c[0x0][0x500] ;  /* 0x00014000ff05bb82 */ /* 0x000e240000000800 */
[----:B------:R-:W-:-:S04]  /*75a0*/  IMAD R7, R3, 0x8, R10 ;  /* 0x0000000803077824 */ /* 0x000fc800078e020a */
[----:B------:R-:W1:Y:S02]  /*75b0*/  SYNCS.PHASECHK.TRANS64.TRYWAIT P1, [R7+URZ+0x10], R4 ;  /* 0x00001004070075a7 */ /* 0x000e64000802017f */
[----:B-1----:R-:W-:Y:S05]  /*75c0*/  @!P1 BRA `(.L_x_166) ;  /* 0x0000000c00f49947 */ /* 0x002fea0003800000 */
.L_x_186:
[----:B------:R-:W-:Y:S01]  /*75d0*/  UPRMT UR4, UR29, 0x9910, URZ ;  /* 0x000099101d047896 */ /* 0x000fe2000800003f */
[----:B0-----:R0:W-:Y:S03]  /*75e0*/  @!P3 SYNCS.ARRIVE.TRANS64 RZ, [R7+URZ], R5 ;  /* 0x0000000507ffb9a7 */ /* 0x0011e6000800003f */
[----:B------:R-:W-:-:S06]  /*75f0*/  UISETP.NE.AND UP0, UPT, UR4, 0x2, UPT ;  /* 0x000000020400788c */ /* 0x000fcc000bf05270 */
[----:B------:R-:W-:-:S13]  /*7600*/  PLOP3.LUT P1, PT, PT, PT, UP0, 0x80, 0x0 ;  /* 0x000000000000781c */ /* 0x000fda0003f2f008 */
[----:B0-----:R-:W-:Y:S05]  /*7610*/  @P1 BRA `(.L_x_167) ;  /* 0x0000000000041947 */ /* 0x001fea0003800000 */
[----:B------:R-:W-:Y:S01]  /*7620*/  BPT.TRAP 0x1 ;  /* 0x000000040000795c */ /* 0x000fe20000300000 */
.L_x_167:
[----:B------:R-:W-:Y:S05]  /*7630*/  @P0 BRA `(.L_x_168) ;  /* 0x0000000000040947 */ /* 0x000fea0003800000 */
[----:B------:R-:W-:Y:S01]  /*7640*/  BPT.TRAP 0x1 ;  /* 0x000000040000795c */ /* 0x000fe20000300000 */
.L_x_168:
[----:B------:R-:W-:Y:S01]  /*7650*/  R2UR UR56, R10 ;  /* 0x000000000a3872ca */ /* 0x000fe200000e0000 */
[----:B------:R-:W-:Y:S01]  /*7660*/  IMAD R10, R3, 0x8000, R10 ;  /* 0x00008000030a7824 */ /* 0x000fe200078e020a */
[----:B------:R-:W-:Y:S01]  /*7670*/  R2UR UR10, R11 ;  /* 0x000000000b0a72ca */ /* 0x000fe200000e0000 */
[----:B------:R-:W-:Y:S01]  /*7680*/  UIADD3 UR30, UP0, UR14, 0xf0, URZ ;  /* 0x000000f00e1e7890 */ /* 0x000fe2000ff1e03f */
[----:B------:R-:W-:Y:S01]  /*7690*/  R2UR UR16, R3 ;  /* 0x00000000031072ca */ /* 0x000fe200000e0000 */
[----:B------:R-:W-:Y:S01]  /*76a0*/  VIADD R12, R12, 0xffffffff ;  /* 0xffffffff0c0c7836 */ /* 0x000fe20000000000 */
[----:B------:R-:W-:Y:S01]  /*76b0*/  R2UR UR32, R10 ;  /* 0x000000000a2072ca */ /* 0x000fe200000e0000 */
[----:B------:R-:W-:Y:S01]  /*76c0*/  UIADD3.X UR31, URZ, UR15, URZ, UP0, !UPT ;  /* 0x0000000f3f1f7290 */ /* 0x000fe200087fe43f */
[----:B------:R-:W-:Y:S01]  /*76d0*/  R2UR UR9, R7 ;  /* 0x00000000070972ca */ /* 0x000fe200000e0000 */
[----:B------:R-:W-:Y:S01]  /*76e0*/  UIADD3 UR6, UP1, UR14, 0x1f0, URZ ;  /* 0x000001f00e067890 */ /* 0x000fe2000ff3e03f */
[----:B------:R-:W-:Y:S01]  /*76f0*/  R2UR UR11, R18 ;  /* 0x00000000120b72ca */ /* 0x000fe200000e0000 */
[----:B------:R-:W-:Y:S01]  /*7700*/  UMOV UR4, 0x0 ;  /* 0x0000000000047882 */ /* 0x000fe20000000000 */
[----:B------:R-:W-:Y:S01]  /*7710*/  R2UR UR12, R19 ;  /* 0x00000000130c72ca */ /* 0x000fe200000e0000 */
[----:B------:R-:W-:Y:S01]  /*7720*/  UIADD3 UR56, UR56, 0x10100, URZ ;  /* 0x0001010038387890 */ /* 0x000fe2000fffe03f */
[----:B------:R-:W-:Y:S01]  /*7730*/  R2UR UR59, R6 ;  /* 0x00000000063b72ca */ /* 0x000fe200000e0000 */
[----:B------:R-:W-:Y:S01]  /*7740*/  UIADD3 UR50, UR10, 0x20, URZ ;  /* 0x000000200a327890 */ /* 0x000fe2000fffe03f */
[----:B------:R-:W-:Y:S01]  /*7750*/  ISETP.GT.AND P2, PT, R12, 0x1, PT ;  /* 0x000000010c00780c */ /* 0x000fe20003f44270 */
[----:B------:R-:W-:Y:S01]  /*7760*/  ULEA UR56, UR16, UR56, 0x10 ;  /* 0x0000003810387291 */ /* 0x000fe2000f8e803f */
[----:B------:R-:W-:Y:S01]  /*7770*/  VIADD R3, R3, 0x1 ;  /* 0x0000000103037836 */ /* 0x000fe20000000000 */
[----:B------:R-:W-:Y:S01]  /*7780*/  UIADD3 UR8, UR32, 0x100, URZ ;  /* 0x0000010020087890 */ /* 0x000fe2000fffe03f */
[----:B------:R-:W-:Y:S01]  /*7790*/  VIADD R11, R11, 0x80 ;  /* 0x000000800b0b7836 */ /* 0x000fe20000000000 */
[----:B------:R-:W-:-:S02]  /*77a0*/  UIADD3 UR48, UR32, 0x2100, URZ ;  /* 0x0000210020307890 */ /* 0x000fc4000fffe03f */
[----:B------:R-:W-:Y:S01]  /*77b0*/  UIADD3 UR42, UR10, 0x40, URZ ;  /* 0x000000400a2a7890 */ /* 0x000fe2000fffe03f */
[C---:B------:R-:W-:Y:S01]  /*77c0*/  ISETP.NE.AND P1, PT, R3.reuse, 0x2, PT ;  /* 0x000000020300780c */ /* 0x040fe20003f25270 */
[----:B------:R-:W-:Y:S02]  /*77d0*/  UIADD3 UR40, UR32, 0x4100, URZ ;  /* 0x0000410020287890 */ /* 0x000fe4000fffe03f */
[----:B------:R-:W-:Y:S01]  /*77e0*/  UIADD3 UR34, UR10, 0x60, URZ ;  /* 0x000000600a227890 */ /* 0x000fe2000fffe03f */
[----:B------:R-:W-:Y:S01]  /*77f0*/  SEL R5, RZ, 0x1, P1 ;  /* 0x00000001ff057807 */ /* 0x000fe20000800000 */
[----:B------:R-:W-:Y:S01]  /*7800*/  UIADD3 UR32, UR32, 0x6100, URZ ;  /* 0x0000610020207890 */ /* 0x000fe2000fffe03f */
[----:B------:R-:W-:Y:S01]  /*7810*/  SEL R3, R3, RZ, P1 ;  /* 0x000000ff03037207 */ /* 0x000fe20000800000 */
[----:B------:R-:W-:Y:S01]  /*7820*/  UMOV UR5, 0x10000000 ;  /* 0x1000000000057882 */ /* 0x000fe20000000000 */
[----:B------:R-:W-:Y:S01]  /*7830*/  UIADD3.X UR7, URZ, UR15, URZ, UP1, !UPT ;  /* 0x0000000f3f077290 */ /* 0x000fe20008ffe43f */
[----:B------:R0:W-:Y:S01]  /*7840*/  UTMALDG.3D [UR8], [UR30], desc[UR4] ;  /* 0x000004081e0075b4 */ /* 0x0001e20008011000 */
[----:B------:R-:W-:Y:S01]  /*7850*/  UIADD3 UR24, UR56, 0x4000, URZ ;  /* 0x0000400038187890 */ /* 0x000fe2000fffe03f */
[----:B------:R-:W-:Y:S01]  /*7860*/  LOP3.LUT R2, R2, R5, RZ, 0x3c, !PT ;  /* 0x0000000502027212 */ /* 0x000fe200078e3cff */
[----:B------:R-:W-:Y:S01]  /*7870*/  UIADD3 UR16, UR56, 0x8000, URZ ;  /* 0x0000800038107890 */ /* 0x000fe2000fffe03f */
[----:B------:R-:W-:Y:S01]  /*7880*/  UMOV UR49, UR9 ;  /* 0x0000000900317c82 */ /* 0x000fe20008000000 */
        /* <DEDUP_REMOVED lines=8> */
[----:B------:R2:W-:Y:S01]  /*7910*/  UTMALDG.3D [UR48], [UR30], desc[UR4] ;  /* 0x000004301e0075b4 */ /* 0x0005e20008011000 */
        /* <DEDUP_REMOVED lines=9> */
[----:B0-----:R-:W-:Y:S01]  /*79b0*/  UIADD3 UR8, UR56, 0xc000, URZ ;  /* 0x0000c00038087890 */ /* 0x001fe2000fffe03f */
[----:B------:R-:W-:Y:S01]  /*79c0*/  UMOV UR19, UR59 ;  /* 0x0000003b00137c82 */ /* 0x000fe20008000000 */
[----:B------:R-:W-:Y:S01]  /*79d0*/  UMOV UR20, UR12 ;  /* 0x0000000c00147c82 */ /* 0x000fe20008000000 */
[----:B------:R-:W-:Y:S01]  /*79e0*/  UMOV UR18, UR42 ;  /* 0x0000002a00127c82 */ /* 0x000fe20008000000 */
[----:B------:R-:W-:Y:S01]  /*79f0*/  UMOV UR11, UR59 ;  /* 0x0000003b000b7c82 */ /* 0x000fe20008000000 */
[----:B------:R2:W-:Y:S01]  /*7a00*/  UTMALDG.3D [UR32], [UR30], desc[UR4] ;  /* 0x000004201e0075b4 */ /* 0x0005e20008011000 */
[----:B------:R-:W-:Y:S01]  /*7a10*/  UMOV UR10, UR34 ;  /* 0x00000022000a7c82 */ /* 0x000fe20008000000 */
[----:B------:R2:W-:Y:S01]  /*7a20*/  UTMALDG.3D [UR56], [UR6], desc[UR4] ;  /* 0x00000438060075b4 */ /* 0x0005e20008011000 */
[----:B------:R2:W-:Y:S01]  /*7a30*/  UTMALDG.3D [UR24], [UR6], desc[UR4] ;  /* 0x00000418060075b4 */ /* 0x0005e20008011000 */
[----:B------:R2:W-:Y:S01]  /*7a40*/  UTMALDG.3D [UR16], [UR6], desc[UR4] ;  /* 0x00000410060075b4 */ /* 0x0005e20008011000 */
[----:B------:R2:W-:Y:S02]  /*7a50*/  UTMALDG.3D [UR8], [UR6], desc[UR4] ;  /* 0x00000408060075b4 */ /* 0x0005e40008011000 */
[----:B--2---:R-:W-:Y:S05]  /*7a60*/  @P2 BRA `(.L_x_169) ;  /* 0xfffffff800b82947 */ /* 0x004fea000383ffff */
.L_x_165:
[----:B------:R-:W-:Y:S05]  /*7a70*/  BSYNC B1 ;  /* 0x0000000000017941 */ /* 0x000fea0003800000 */
.L_x_164:
[----:B------:R-:W-:Y:S01]  /*7a80*/  LOP3.LUT P4, RZ, R9, 0xff, RZ, 0xc0, !PT ;  /* 0x000000ff09ff7812 */ /* 0x000fe2000788c0ff */
[----:B------:R-:W-:Y:S01]  /*7a90*/  VIADD R0, R0, UR38 ;  /* 0x0000002600007c36 */ /* 0x000fe20008000000 */
[----:B------:R-:W-:Y:S01]  /*7aa0*/  ULDC.64 UR4, c[0x0][0x650] ;  /* 0x0001940000047ab9 */ /* 0x000fe20000000a00 */
[----:B------:R-:W-:Y:S01]  /*7ab0*/  BSSY B1, `(.L_x_170) ;  /* 0x000006f000017945 */ /* 0x000fe20003800000 */
[----:B------:R-:W-:Y:S01]  /*7ac0*/  IMAD.MOV.U32 R18, RZ, RZ, -0x1 ;  /* 0xffffffffff127424 */ /* 0x000fe200078e00ff */
[----:B------:R-:W-:Y:S01]  /*7ad0*/  PRMT R9, RZ, 0x7610, R9 ;  /* 0x00007610ff097816 */ /* 0x000fe20000000009 */
[----:B------:R-:W-:Y:S01]  /*7ae0*/  IMAD.MOV.U32 R19, RZ, RZ, -0x1 ;  /* 0xffffffffff137424 */ /* 0x000fe200078e00ff */
[C---:B------:R-:W-:Y:S02]  /*7af0*/  ISETP.GT.U32.AND P1, PT, R0.reuse, 0x1, PT ;  /* 0x000000010000780c */ /* 0x040fe40003f24070 */
[----:B------:R-:W-:Y:S02]  /*7b00*/  SHF.R.U32.HI R2, RZ, 0x1, R0 ;  /* 0x00000001ff027819 */ /* 0x000fe40000011600 */
[----:B------:R-:W-:-:S02]  /*7b10*/  LOP3.LUT R0, R0, 0x1, RZ, 0xc0, !PT ;  /* 0x0000000100007812 */ /* 0x000fc400078ec0ff */
[----:B-1----:R-:W0:Y:S01]  /*7b20*/  @P4 S2R R4, SR_CgaCtaId ;  /* 0x0000000000044919 */ /* 0x002e220000008800 */
[----:B------:R-:W-:Y:S02]  /*7b30*/  @P4 MOV R3, 0x400 ;  /* 0x0000040000034802 */ /* 0x000fe40000000f00 */
[----:B------:R-:W-:-:S04]  /*7b40*/  LOP3.LUT R2, R2, 0x1, RZ, 0xc0, !PT ;  /* 0x0000000102027812 */ /* 0x000fc800078ec0ff */
[----:B------:R-:W-:Y:S02]  /*7b50*/  ISETP.NE.U32.AND P2, PT, R2, 0x1, PT ;  /* 0x000000010200780c */ /* 0x000fe40003f45070 */
[----:B0-----:R-:W-:Y:S01]  /*7b60*/  @P4 LEA R3, R4, R3, 0x18 ;  /* 0x0000000304034211 */ /* 0x001fe200078ec0ff */
[----:B------:R-:W-:-:S03]  /*7b70*/  IMAD.U32 R4, RZ, RZ, UR38 ;  /* 0x00000026ff047e24 */ /* 0x000fc6000f8e00ff */
[----:B------:R0:W-:Y:S01]  /*7b80*/  @P4 SYNCS.ARRIVE.TRANS64.A1T0 RZ, [R3+URZ+0x58], RZ ;  /* 0x000058ff03ff49a7 */ /* 0x0001e2000810003f */
[----:B------:R-:W-:Y:S02]  /*7b90*/  IADD3 R16, P4, R16, UR54, RZ ;  /* 0x0000003610107c10 */ /* 0x000fe4000ff9e0ff */
[----:B------:R-:W-:Y:S02]  /*7ba0*/  ISETP.LT.U32.AND P1, PT, R4, 0x2, P1 ;  /* 0x000000020400780c */ /* 0x000fe40000f21070 */
[----:B------:R-:W-:Y:S02]  /*7bb0*/  IADD3.X R17, R17, UR37, RZ, P4, !PT ;  /* 0x0000002511117c10 */ /* 0x000fe4000a7fe4ff */
[----:B------:R-:W-:Y:S02]  /*7bc0*/  ISETP.GE.U32.AND P4, PT, R16, UR4, PT ;  /* 0x0000000410007c0c */ /* 0x000fe4000bf86070 */
[----:B0-----:R-:W-:Y:S02]  /*7bd0*/  SEL R3, RZ, 0x1, !P1 ;  /* 0x00000001ff037807 */ /* 0x001fe40004800000 */
[----:B------:R-:W-:-:S02]  /*7be0*/  ISETP.GE.U32.AND.EX P1, PT, R17, UR5, PT, P4 ;  /* 0x0000000511007c0c */ /* 0x000fc4000bf26140 */
[----:B------:R-:W-:-:S04]  /*7bf0*/  ISETP.GT.U32.AND P2, PT, R4, 0x1, !P2 ;  /* 0x000000010400780c */ /* 0x000fc80005744070 */
[----:B------:R-:W-:-:S04]  /*7c00*/  SEL R2, RZ, 0x1, !P2 ;  /* 0x00000001ff027807 */ /* 0x000fc80005000000 */
[--C-:B------:R-:W-:Y:S01]  /*7c10*/  LOP3.LUT R8, R2, R8, R3.reuse, 0x96, !PT ;  /* 0x0000000802087212 */ /* 0x100fe200078e9603 */
[----:B------:R-:W-:Y:S01]  /*7c20*/  IMAD.MOV.U32 R2, RZ, RZ, -0x1 ;  /* 0xffffffffff027424 */ /* 0x000fe200078e00ff */
[----:B------:R-:W-:Y:S01]  /*7c30*/  PRMT R3, RZ, 0x7610, R3 ;  /* 0x00007610ff037816 */ /* 0x000fe20000000003 */
[----:B------:R-:W-:Y:S06]  /*7c40*/  @P1 BRA `(.L_x_171) ;  /* 0x0000000400541947 */ /* 0x000fec0003800000 */
[----:B------:R-:W0:Y:S01]  /*7c50*/  S2UR UR4, SR_CTAID.X ;  /* 0x00000000000479c3 */ /* 0x000e220000002500 */
[----:B------:R-:W-:Y:S01]  /*7c60*/  ULDC.64 UR6, c[0x0][0x628] ;  /* 0x00018a0000067ab9 */ /* 0x000fe20000000a00 */
[----:B------:R-:W-:Y:S01]  /*7c70*/  ULDC UR5, c[0x0][0x150] ;  /* 0x0000540000057ab9 */ /* 0x000fe20000000800 */
[----:B------:R-:W-:Y:S01]  /*7c80*/  ISETP.NE.U32.AND P1, PT, RZ, UR6, PT ;  /* 0x00000006ff007c0c */ /* 0x000fe2000bf25070 */
[----:B------:R-:W-:Y:S01]  /*7c90*/  ULDC UR8, c[0x0][0x630] ;  /* 0x00018c0000087ab9 */ /* 0x000fe20000000800 */
[----:B------:R-:W-:Y:S01]  /*7ca0*/  ULDC UR10, c[0x0][0x154] ;  /* 0x00005500000a7ab9 */ /* 0x000fe20000000800 */
[----:B------:R-:W-:Y:S01]  /*7cb0*/  IMAD.MOV.U32 R2, RZ, RZ, R16 ;  /* 0x000000ffff027224 */ /* 0x000fe200078e0010 */
[----:B------:R-:W-:Y:S01]  /*7cc0*/  ISETP.NE.AND.EX P1, PT, RZ, UR7, PT, P1 ;  /* 0x00000007ff007c0c */ /* 0x000fe2000bf25310 */
[----:B------:R-:W1:Y:S01]  /*7cd0*/  S2UR UR9, SR_CTAID.Y ;  /* 0x00000000000979c3 */ /* 0x000e620000002600 */
[----:B0-----:R-:W-:-:S05]  /*7ce0*/  I2FP.F32.U32 R3, UR4 ;  /* 0x0000000400037c45 */ /* 0x001fca0008201000 */
[----:B------:R-:W-:Y:S01]  /*7cf0*/  FMUL R10, R3, UR5 ;  /* 0x00000005030a7c20 */ /* 0x000fe20008400000 */
[----:B------:R-:W-:-:S05]  /*7d00*/  IMAD.MOV.U32 R3, RZ, RZ, R17 ;  /* 0x000000ffff037224 */ /* 0x000fca00078e0011 */
[----:B------:R-:W-:Y:S05]  /*7d10*/  @!P1 BRA `(.L_x_172) ;  /* 0x0000000000289947 */ /* 0x000fea0003800000 */
[----:B------:R-:W-:Y:S02]  /*7d20*/  ULDC UR5, c[0x0][0x634] ;  /* 0x00018d0000057ab9 */ /* 0x000fe40000000800 */
[----:B------:R-:W-:-:S05]  /*7d30*/  IADD3 R7, P1, R16, UR5, RZ ;  /* 0x0000000510077c10 */ /* 0x000fca000ff3e0ff */
[----:B------:R-:W-:-:S04]  /*7d40*/  IMAD.X R11, RZ, RZ, R17, P1 ;  /* 0x000000ffff0b7224 */ /* 0x000fc800008e0611 */
[----:B------:R-:W-:-:S04]  /*7d50*/  IMAD.WIDE.U32 R4, R11, UR6, RZ ;  /* 0x000000060b047c25 */ /* 0x000fc8000f8e00ff */
[----:B------:R-:W-:-:S04]  /*7d60*/  IMAD.WIDE.U32 R4, P1, R7, UR7, R4 ;  /* 0x0000000707047c25 */ /* 0x000fc8000f820004 */
[----:B------:R-:W-:-:S04]  /*7d70*/  IMAD.WIDE.U32 R6, R7, UR6, RZ ;  /* 0x0000000607067c25 */ /* 0x000fc8000f8e00ff */
[----:B------:R-:W-:Y:S01]  /*7d80*/  IMAD.X R3, RZ, RZ, RZ, P1 ;  /* 0x000000ffff037224 */ /* 0x000fe200008e06ff */
[----:B------:R-:W-:Y:S01]  /*7d90*/  IADD3 RZ, P1, R7, R4, RZ ;  /* 0x0000000407ff7210 */ /* 0x000fe20007f3e0ff */
[----:B------:R-:W-:-:S04]  /*7da0*/  IMAD.MOV.U32 R2, RZ, RZ, R5 ;  /* 0x000000ffff027224 */ /* 0x000fc800078e0005 */
[----:B------:R-:W-:-:S08]  /*7db0*/  IMAD.WIDE.U32.X R2, R11, UR7, R2, P1 ;  /* 0x000000070b027c25 */ /* 0x000fd000088e0402 */
.L_x_172:
[--C-:B------:R-:W-:Y:S01]  /*7dc0*/  SHF.R.U64 R19, R2, UR8, R3.reuse ;  /* 0x0000000802137c19 */ /* 0x100fe20008001203 */
[----:B------:R-:W0:Y:S01]  /*7dd0*/  F2I.U32.TRUNC.NTZ R10, R10 ;  /* 0x0000000a000a7305 */ /* 0x000e22000020f000 */
[----:B------:R-:W-:Y:S01]  /*7de0*/  SHF.R.U32.HI R2, RZ, UR8, R3 ;  /* 0x00000008ff027c19 */ /* 0x000fe20008011603 */
[----:B------:R-:W-:Y:S01]  /*7df0*/  ULDC.64 UR6, c[0x0][0x620] ;  /* 0x0001880000067ab9 */ /* 0x000fe20000000a00 */
[----:B------:R-:W-:Y:S01]  /*7e00*/  IADD3 R5, P1, RZ, -R19, RZ ;  /* 0x80000013ff057210 */ /* 0x000fe20007f3e0ff */
[----:B------:R-:W2:Y:S01]  /*7e10*/  LDC R15, c[0x0][0x610] ;  /* 0x00018400ff0f7b82 */ /* 0x000ea20000000800 */
[----:B-1----:R-:W-:Y:S01]  /*7e20*/  I2FP.F32.U32 R4, UR9 ;  /* 0x0000000900047c45 */ /* 0x002fe20008201000 */
[----:B------:R-:W-:Y:S01]  /*7e30*/  ULDC UR8, c[0x0][0x658] ;  /* 0x0001960000087ab9 */ /* 0x000fe20000000800 */
[----:B------:R-:W-:Y:S01]  /*7e40*/  ULDC UR12, c[0x0][0x648] ;  /* 0x00019200000c7ab9 */ /* 0x000fe20000000800 */
[----:B------:R-:W-:Y:S02]  /*7e50*/  IMAD.X R2, RZ, RZ, ~R2, P1 ;  /* 0x000000ffff027224 */ /* 0x000fe400008e0e02 */
[----:B------:R-:W-:Y:S01]  /*7e60*/  FMUL R6, R4, UR10 ;  /* 0x0000000a04067c20 */ /* 0x000fe20008400000 */
[----:B------:R-:W-:Y:S01]  /*7e70*/  ULDC.64 UR10, c[0x0][0x640] ;  /* 0x00019000000a7ab9 */ /* 0x000fe20000000a00 */
[----:B------:R-:W-:Y:S01]  /*7e80*/  IMAD R4, R2, UR6, RZ ;  /* 0x0000000602047c24 */ /* 0x000fe2000f8e02ff */
[----:B------:R-:W-:Y:S01]  /*7e90*/  ISETP.NE.U32.AND P1, PT, RZ, UR10, PT ;  /* 0x0000000aff007c0c */ /* 0x000fe2000bf25070 */
[C---:B------:R-:W-:Y:S01]  /*7ea0*/  IMAD.WIDE.U32 R2, R5.reuse, UR6, R16 ;  /* 0x0000000605027c25 */ /* 0x040fe2000f8e0010 */
[----:B0-----:R-:W-:Y:S01]  /*7eb0*/  R2UR UR5, R10 ;  /* 0x000000000a0572ca */ /* 0x001fe200000e0000 */
[----:B------:R-:W0:Y:S01]  /*7ec0*/  F2I.U32.TRUNC.NTZ R6, R6 ;  /* 0x0000000600067305 */ /* 0x000e22000020f000 */
[----:B------:R-:W-:Y:S01]  /*7ed0*/  ULDC UR6, c[0x0][0x618] ;  /* 0x0001860000067ab9 */ /* 0x000fe20000000800 */
[----:B------:R-:W-:Y:S01]  /*7ee0*/  IMAD R5, R5, UR7, R4 ;  /* 0x0000000705057c24 */ /* 0x000fe2000f8e0204 */
[----:B------:R-:W-:-:S03]  /*7ef0*/  ISETP.NE.AND.EX P1, PT, RZ, UR11, PT, P1 ;  /* 0x0000000bff007c0c */ /* 0x000fc6000bf25310 */
[----:B------:R-:W-:-:S05]  /*7f00*/  IMAD.IADD R3, R3, 0x1, R5 ;  /* 0x0000000103037824 */ /* 0x000fca00078e0205 */
[--C-:B------:R-:W-:Y:S02]  /*7f10*/  SHF.R.U64 R10, R2, UR6, R3.reuse ;  /* 0x00000006020a7c19 */ /* 0x100fe40008001203 */
[----:B------:R-:W-:Y:S01]  /*7f20*/  SHF.R.U32.HI R3, RZ, UR6, R3 ;  /* 0x00000006ff037c19 */ /* 0x000fe20008011603 */
[----:B------:R-:W-:Y:S01]  /*7f30*/  ULDC UR6, c[0x0][0x608] ;  /* 0x0001820000067ab9 */ /* 0x000fe20000000800 */
[----:B0-----:R-:W-:Y:S02]  /*7f40*/  R2UR UR7, R6 ;  /* 0x00000000060772ca */ /* 0x001fe400000e0000 */
[--C-:B------:R-:W-:Y:S02]  /*7f50*/  SHF.R.U64 R12, R10, UR6, R3.reuse ;  /* 0x000000060a0c7c19 */ /* 0x100fe40008001203 */
[----:B------:R-:W-:Y:S01]  /*7f60*/  SHF.R.U32.HI R3, RZ, UR6, R3 ;  /* 0x00000006ff037c19 */ /* 0x000fe20008011603 */
[----:B------:R-:W-:-:S03]  /*7f70*/  UIADD3 UR6, -UR5, URZ, URZ ;  /* 0x0000003f05067290 */ /* 0x000fc6000fffe13f */
[--C-:B------:R-:W-:Y:S01]  /*7f80*/  SHF.R.U64 R13, R12, UR8, R3.reuse ;  /* 0x000000080c0d7c19 */ /* 0x100fe20008001203 */
[----:B------:R-:W-:Y:S01]  /*7f90*/  ULDC UR5, c[0x0][0x144] ;  /* 0x0000510000057ab9 */ /* 0x000fe20000000800 */
[----:B------:R-:W-:-:S03]  /*7fa0*/  SHF.R.U32.HI R3, RZ, UR8, R3 ;  /* 0x00000008ff037c19 */ /* 0x000fc60008011603 */
[----:B------:R-:W-:Y:S01]  /*7fb0*/  IMAD.MOV.U32 R2, RZ, RZ, R13 ;  /* 0x000000ffff027224 */ /* 0x000fe200078e000d */
[----:B------:R-:W-:Y:S06]  /*7fc0*/  @!P1 BRA `(.L_x_173) ;  /* 0x0000000000289947 */ /* 0x000fec0003800000 */
        /* <DEDUP_REMOVED lines=10> */
.L_x_173:
[----:B------:R-:W-:Y:S01]  /*8070*/  UISETP.NE.AND UP0, UPT, UR45, URZ, UPT ;  /* 0x0000003f2d00728c */ /* 0x000fe2000bf05270 */
[----:B------:R-:W-:Y:S01]  /*8080*/  SHF.R.U64 R3, R2, UR12, R3 ;  /* 0x0000000c02037c19 */ /* 0x000fe20008001203 */
[----:B------:R-:W-:Y:S01]  /*8090*/  UIADD3 UR7, -UR7, URZ, URZ ;  /* 0x0000003f07077290 */ /* 0x000fe2000fffe13f */
[----:B------:R-:W-:Y:S01]  /*80a0*/  LOP3.LUT R2, R12, UR22, RZ, 0xc0, !PT ;  /* 0x000000160c027c12 */ /* 0x000fe2000f8ec0ff */
[----:B------:R-:W-:Y:S01]  /*80b0*/  UIMAD UR4, UR5, UR6, UR4 ;  /* 0x00000006050472a4 */ /* 0x000fe2000f8e0204 */
[----:B------:R-:W-:Y:S01]  /*80c0*/  LOP3.LUT R5, R10, UR13, RZ, 0xc0, !PT ;  /* 0x0000000d0a057c12 */ /* 0x000fe2000f8ec0ff */
[----:B------:R-:W-:Y:S01]  /*80d0*/  IMAD.MOV R4, RZ, RZ, -R3 ;  /* 0x000000ffff047224 */ /* 0x000fe200078e0a03 */
[----:B------:R-:W-:Y:S01]  /*80e0*/  ULDC UR5, c[0x0][0x148] ;  /* 0x0000520000057ab9 */ /* 0x000fe20000000800 */
[----:B------:R-:W-:Y:S01]  /*80f0*/  IMAD R18, R3, UR21, R2 ;  /* 0x0000001503127c24 */ /* 0x000fe2000f8e0202 */
[----:B------:R-:W-:Y:S01]  /*8100*/  PLOP3.LUT P1, PT, PT, PT, UP0, 0x80, 0x0 ;  /* 0x000000000000781c */ /* 0x000fe20003f2f008 */
[----:B------:R-:W-:Y:S01]  /*8110*/  IMAD.MOV.U32 R3, RZ, RZ, 0x1 ;  /* 0x00000001ff037424 */ /* 0x000fe200078e00ff */
[----:B------:R-:W-:-:S03]  /*8120*/  @UP0 UIMAD UR4, UR5, UR7, UR9 ;  /* 0x00000007050402a4 */ /* 0x000fc6000f8e0209 */
[----:B------:R-:W-:Y:S02]  /*8130*/  ULDC UR5, c[0x0][0x638] ;  /* 0x00018e0000057ab9 */ /* 0x000fe40000000800 */
[----:B------:R-:W-:Y:S02]  /*8140*/  IMAD R2, R4, UR5, R13 ;  /* 0x0000000504027c24 */ /* 0x000fe4000f8e020d */
[----:B--2---:R-:W-:Y:S01]  /*8150*/  IMAD R18, R18, R15, UR4 ;  /* 0x0000000412127e24 */ /* 0x004fe2000f8e020f */
[----:B------:R-:W-:Y:S02]  /*8160*/  ULDC UR4, c[0x0][0x600] ;  /* 0x0001800000047ab9 */ /* 0x000fe40000000800 */
[----:B------:R-:W-:-:S05]  /*8170*/  IMAD R5, R2, UR4, R5 ;  /* 0x0000000402057c24 */ /* 0x000fca000f8e0205 */
[----:B------:R-:W-:Y:S02]  /*8180*/  SEL R2, R5, R18, !P1 ;  /* 0x0000001205027207 */ /* 0x000fe40004800000 */
[----:B------:R-:W-:-:S07]  /*8190*/  SEL R18, R18, R5, !P1 ;  /* 0x0000000512127207 */ /* 0x000fce0004800000 */
.L_x_171:
[----:B------:R-:W-:Y:S05]  /*81a0*/  BSYNC B1 ;  /* 0x0000000000017941 */ /* 0x000fea0003800000 */
.L_x_170:
[----:B------:R-:W-:-:S13]  /*81b0*/  LOP3.LUT P1, RZ, R3, 0xff, RZ, 0xc0, !PT ;  /* 0x000000ff03ff7812 */ /* 0x000fda000782c0ff */
[----:B------:R-:W-:Y:S05]  /*81c0*/  @P1 BRA `(.L_x_174) ;  /* 0xfffffff000ac1947 */ /* 0x000fea000383ffff */
[----:B------:R-:W-:Y:S05]  /*81d0*/  BSYNC B0 ;  /* 0x0000000000007941 */ /* 0x000fea0003800000 */
.L_x_162:
[----:B------:R-:W-:-:S03]  /*81e0*/  UMOV UR4, 0xffffffff ;  /* 0xffffffff00047882 */ /* 0x000fc60000000000 */
[----:B------:R-:W-:Y:S05]  /*81f0*/  BRA.DIV UR4, `(.L_x_175) ;  /* 0x0000000204fc7947 */ /* 0x000fea000b800000 */
[----:B------:R-:W-:-:S13]  /*8200*/  ELECT P6, URZ, PT ;  /* 0x00000000003f782f */ /* 0x000fda00038c0000 */
.L_x_189:
[----:B------:R-:W-:Y:S04]  /*8210*/  BSSY B0, `(.L_x_176) ;  /* 0x000001a000007945 */ /* 0x000fe80003800000 */
[----:B------:R-:W-:Y:S05]  /*8220*/  @!P6 BRA `(.L_x_177) ;  /* 0x000000000060e947 */ /* 0x000fea0003800000 */
[----:B------:R-:W-:-:S04]  /*8230*/  ULOP3.LUT UR4, UR39, 0x2, URZ, 0xfc, !UPT ;  /* 0x0000000227047892 */ /* 0x000fc8000f8efc3f */
[----:B------:R-:W-:-:S06]  /*8240*/  UISETP.NE.AND UP0, UPT, UR4, 0x3, UPT ;  /* 0x000000030400788c */ /* 0x000fcc000bf05270 */
[----:B------:R-:W-:-:S13]  /*8250*/  PLOP3.LUT P0, PT, PT, PT, UP0, 0x80, 0x0 ;  /* 0x000000000000781c */ /* 0x000fda0003f0f008 */
[----:B------:R-:W-:Y:S05]  /*8260*/  @!P0 BRA `(.L_x_178) ;  /* 0x0000000000048947 */ /* 0x000fea0003800000 */
[----:B------:R-:W-:Y:S01]  /*8270*/  BPT.TRAP 0x1 ;  /* 0x000000040000795c */ /* 0x000fe20000300000 */
.L_x_178:
[----:B------:R-:W0:Y:S01]  /*8280*/  S2R R3, SR_CgaCtaId ;  /* 0x0000000000037919 */ /* 0x000e220000008800 */
[----:B------:R-:W-:-:S04]  /*8290*/  MOV R2, 0x400 ;  /* 0x0000040000027802 */ /* 0x000fc80000000f00 */
[----:B0-----:R-:W-:Y:S02]  /*82a0*/  LEA R3, R3, R2, 0x18 ;  /* 0x0000000203037211 */ /* 0x001fe400078ec0ff */
[----:B------:R-:W-:-:S03]  /*82b0*/  SHF.L.U32 R2, R8, 0x1f, RZ ;  /* 0x0000001f08027819 */ /* 0x000fc600000006ff */
[----:B------:R-:W-:-:S04]  /*82c0*/  VIADD R3, R3, 0x10 ;  /* 0x0000001003037836 */ /* 0x000fc80000000000 */
[C---:B------:R-:W-:Y:S02]  /*82d0*/  IMAD R7, R0.reuse, 0x8, R3 ;  /* 0x0000000800077824 */ /* 0x040fe400078e0203 */
[----:B------:R-:W-:Y:S02]  /*82e0*/  VIADD R0, R0, 0x1 ;  /* 0x0000000100007836 */ /* 0x000fe40000000000 */
[----:B------:R-:W0:Y:S03]  /*82f0*/  SYNCS.PHASECHK.TRANS64.TRYWAIT P0, [R7+URZ], R2 ;  /* 0x00000002070075a7 */ /* 0x000e26000800017f */
[----:B------:R-:W-:-:S04]  /*8300*/  ISETP.NE.AND P1, PT, R0, 0x2, PT ;  /* 0x000000020000780c */ /* 0x000fc80003f25270 */
[----:B------:R-:W-:Y:S02]  /*8310*/  SEL R5, RZ, 0x1, P1 ;  /* 0x00000001ff057807 */ /* 0x000fe40000800000 */
[----:B------:R-:W-:Y:S02]  /*8320*/  SEL R0, R0, RZ, P1 ;  /* 0x000000ff00007207 */ /* 0x000fe40000800000 */
[----:B------:R-:W-:Y:S01]  /*8330*/  LOP3.LUT R5, R8, R5, RZ, 0x3c, !PT ;  /* 0x0000000508057212 */ /* 0x000fe200078e3cff */
[----:B0-----:R-:W-:Y:S06]  /*8340*/  @!P0 BRA `(.L_x_179) ;  /* 0x0000000000c88947 */ /* 0x001fec0003800000 */
.L_x_190:
[----:B------:R-:W-:Y:S01]  /*8350*/  IMAD R3, R0, 0x8, R3 ;  /* 0x0000000800037824 */ /* 0x000fe200078e0203 */
[----:B------:R-:W-:-:S07]  /*8360*/  SHF.L.U32 R0, R5, 0x1f, RZ ;  /* 0x0000001f05007819 */ /* 0x000fce00000006ff */
.L_x_180:
[----:B-1----:R1:W2:Y:S02]  /*8370*/  SYNCS.PHASECHK.TRANS64.TRYWAIT P0, [R3+URZ], R0 ;  /* 0x00000000030075a7 */ /* 0x0022a4000800017f */
[----:B--2---:R-:W-:Y:S05]  /*8380*/  @!P0 NANOSLEEP.SYNCS 0x989680 ;  /* 0x009896800000895d */ /* 0x004fea0003900000 */
[----:B------:R-:W2:Y:S02]  /*8390*/  @!P0 SYNCS.PHASECHK.TRANS64 P0, [R3+URZ], R0 ;  /* 0x00000000030085a7 */ /* 0x000ea4000800007f */
[----:B--2---:R-:W-:Y:S05]  /*83a0*/  @!P0 BRA `(.L_x_180) ;  /* 0xfffffffc00f08947 */ /* 0x004fea000383ffff */
.L_x_177:
[----:B------:R-:W-:Y:S05]  /*83b0*/  BSYNC B0 ;  /* 0x0000000000007941 */ /* 0x000fea0003800000 */
.L_x_176:
[----:B------:R-:W-:Y:S05]  /*83c0*/  EXIT ;  /* 0x000000000000794d */ /* 0x000fea0003800000 */
.L_x_14:
[----:B0-----:R0:W1:Y:S02]  /*83d0*/  SYNCS.PHASECHK.TRANS64.TRYWAIT P0, [R95+URZ+-0x8], R0 ;  /* 0xfffff8005f0075a7 */ /* 0x001064000800017f */
[----:B-1----:R-:W-:Y:S05]  /*83e0*/  @!P0 NANOSLEEP.SYNCS 0x989680 ;  /* 0x009896800000895d */ /* 0x002fea0003900000 */
[----:B------:R-:W1:Y:S02]  /*83f0*/  @!P0 SYNCS.PHASECHK.TRANS64 P0, [R95+URZ+-0x8], R0 ;  /* 0xfffff8005f0085a7 */ /* 0x000e64000800007f */
[----:B-1----:R-:W-:Y:S05]  /*8400*/  @!P0 BRA `(.L_x_14) ;  /* 0xfffffffc00f08947 */ /* 0x002fea000383ffff */
[----:B------:R-:W-:Y:S05]  /*8410*/  BRA `(.L_x_181) ;  /* 0xffffff9000807947 */ /* 0x000fea000383ffff */
.L_x_19:
[----:B-1----:R1:W2:Y:S02]  /*8420*/  SYNCS.PHASECHK.TRANS64.TRYWAIT P1, [R3+URZ], R0 ;  /* 0x00000000030075a7 */ /* 0x0022a4000802017f */
[----:B--2---:R-:W-:Y:S05]  /*8430*/  @!P1 NANOSLEEP.SYNCS 0x989680 ;  /* 0x009896800000995d */ /* 0x004fea0003900000 */
[----:B------:R-:W2:Y:S02]  /*8440*/  @!P1 SYNCS.PHASECHK.TRANS64 P1, [R3+URZ], R0 ;  /* 0x00000000030095a7 */ /* 0x000ea4000802007f */
[----:B--2---:R-:W-:Y:S05]  /*8450*/  @!P1 BRA `(.L_x_19) ;  /* 0xfffffffc00f09947 */ /* 0x004fea000383ffff */
[----:B------:R-:W-:Y:S05]  /*8460*/  BRA `(.L_x_18) ;  /* 0xffffff9000f87947 */ /* 0x000fea000383ffff */
.L_x_24:
[----:B-1----:R-:W-:-:S04]  /*8470*/  IMAD.U32 R4, RZ, RZ, UR4 ;  /* 0x00000004ff047e24 */ /* 0x002fc8000f8e00ff */
[----:B------:R1:W2:Y:S03]  /*8480*/  SYNCS.PHASECHK.TRANS64.TRYWAIT P1, [R4+URZ], R3 ;  /* 0x00000003040075a7 */ /* 0x0002a6000802017f */
[----:B--2---:R-:W-:Y:S05]  /*8490*/  @!P1 NANOSLEEP.SYNCS 0x989680 ;  /* 0x009896800000995d */ /* 0x004fea0003900000 */
[----:B------:R-:W2:Y:S02]  /*84a0*/  @!P1 SYNCS.PHASECHK.TRANS64 P1, [R4+URZ], R3 ;  /* 0x00000003040095a7 */ /* 0x000ea4000802007f */
[----:B--2---:R-:W-:Y:S05]  /*84b0*/  @!P1 BRA `(.L_x_24) ;  /* 0xfffffffc00ec9947 */ /* 0x004fea000383ffff */
[----:B------:R-:W-:Y:S05]  /*84c0*/  BRA `(.L_x_23) ;  /* 0xffffff9c00187947 */ /* 0x000fea000383ffff */
.L_x_30:
[----:B0-----:R0:W1:Y:S02]  /*84d0*/  SYNCS.PHASECHK.TRANS64.TRYWAIT P0, [R95+URZ+0x8], R0 ;  /* 0x000008005f0075a7 */ /* 0x001064000800017f */
[----:B-1----:R-:W-:Y:S05]  /*84e0*/  @!P0 NANOSLEEP.SYNCS 0x989680 ;  /* 0x009896800000895d */ /* 0x002fea0003900000 */
[----:B------:R-:W1:Y:S02]  /*84f0*/  @!P0 SYNCS.PHASECHK.TRANS64 P0, [R95+URZ+0x8], R0 ;  /* 0x000008005f0085a7 */ /* 0x000e64000800007f */
[----:B-1----:R-:W-:Y:S05]  /*8500*/  @!P0 BRA `(.L_x_30) ;  /* 0xfffffffc00f08947 */ /* 0x002fea000383ffff */
[----:B------:R-:W-:Y:S05]  /*8510*/  BRA `(.L_x_182) ;  /* 0xffffffa400707947 */ /* 0x000fea000383ffff */
.L_x_163:
[----:B------:R-:W-:Y:S01]  /*8520*/  BSSY B1, `(.L_x_183) ;  /* 0x0000006000017945 */ /* 0x000fe20003800000 */
[----:B------:R-:W-:-:S07]  /*8530*/  IMAD.MOV.U32 R15, RZ, RZ, -0x1 ;  /* 0xffffffffff0f7424 */ /* 0x000fce00078e00ff */
[----:B------:R-:W-:Y:S05]  /*8540*/  WARPSYNC.COLLECTIVE R15, `(.L_x_184) ;  /* 0x000000000f0c7348 */ /* 0x000fea0003c00000 */
[----:B------:R-:W-:Y:S02]  /*8550*/  ELECT P6, UR62, PT ;  /* 0x00000000003e782f */ /* 0x000fe400038c0000 */
[----:B------:R-:W-:Y:S01]  /*8560*/  MOV R14, UR62 ;  /* 0x0000003e000e7c02 */ /* 0x000fe20008000f00 */
[----:B------:R-:W-:Y:S10]  /*8570*/  ENDCOLLECTIVE ;  /* 0x000000000000791b */ /* 0x000ff40003800000 */
.L_x_184:
[----:B------:R-:W-:Y:S05]  /*8580*/  BSYNC B1 ;  /* 0x0000000000017941 */ /* 0x000fea0003800000 */
.L_x_183:
[----:B------:R-:W-:Y:S05]  /*8590*/  BRA `(.L_x_185) ;  /* 0xffffffec00c47947 */ /* 0x000fea000383ffff */
.L_x_166:
[----:B-1----:R1:W2:Y:S02]  /*85a0*/  SYNCS.PHASECHK.TRANS64.TRYWAIT P1, [R7+URZ+0x10], R4 ;  /* 0x00001004070075a7 */ /* 0x0022a4000802017f */
[----:B--2---:R-:W-:Y:S05]  /*85b0*/  @!P1 NANOSLEEP.SYNCS 0x989680 ;  /* 0x009896800000995d */ /* 0x004fea0003900000 */
[----:B------:R-:W2:Y:S02]  /*85c0*/  @!P1 SYNCS.PHASECHK.TRANS64 P1, [R7+URZ+0x10], R4 ;  /* 0x00001004070095a7 */ /* 0x000ea4000802007f */
[----:B--2---:R-:W-:Y:S05]  /*85d0*/  @!P1 BRA `(.L_x_166) ;  /* 0xfffffffc00f09947 */ /* 0x004fea000383ffff */
[----:B------:R-:W-:Y:S05]  /*85e0*/  BRA `(.L_x_186) ;  /* 0xffffffec00f87947 */ /* 0x000fea000383ffff */
.L_x_175:
[----:B------:R-:W-:Y:S01]  /*85f0*/  BSSY B0, `(.L_x_187) ;  /* 0x0000006000007945 */ /* 0x000fe20003800000 */
[----:B------:R-:W-:-:S07]  /*8600*/  IMAD.MOV.U32 R15, RZ, RZ, -0x1 ;  /* 0xffffffffff0f7424 */ /* 0x000fce00078e00ff */
[----:B------:R-:W-:Y:S05]  /*8610*/  WARPSYNC.COLLECTIVE R15, `(.L_x_188) ;  /* 0x000000000f0c7348 */ /* 0x000fea0003c00000 */
[----:B------:R-:W-:Y:S02]  /*8620*/  ELECT P6, UR62, PT ;  /* 0x00000000003e782f */ /* 0x000fe400038c0000 */
[----:B------:R-:W-:Y:S01]  /*8630*/  MOV R14, UR62 ;  /* 0x0000003e000e7c02 */ /* 0x000fe20008000f00 */
[----:B------:R-:W-:Y:S10]  /*8640*/  ENDCOLLECTIVE ;  /* 0x000000000000791b */ /* 0x000ff40003800000 */
.L_x_188:
[----:B------:R-:W-:Y:S05]  /*8650*/  BSYNC B0 ;  /* 0x0000000000007941 */ /* 0x000fea0003800000 */
.L_x_187:
[----:B------:R-:W-:Y:S05]  /*8660*/  BRA `(.L_x_189) ;  /* 0xfffffff800e87947 */ /* 0x000fea000383ffff */
.L_x_179:
[----:B0-----:R0:W1:Y:S02]  /*8670*/  SYNCS.PHASECHK.TRANS64.TRYWAIT P0, [R7+URZ], R2 ;  /* 0x00000002070075a7 */ /* 0x001064000800017f */
[----:B-1----:R-:W-:Y:S05]  /*8680*/  @!P0 NANOSLEEP.SYNCS 0x989680 ;  /* 0x009896800000895d */ /* 0x002fea0003900000 */
[----:B------:R-:W1:Y:S02]  /*8690*/  @!P0 SYNCS.PHASECHK.TRANS64 P0, [R7+URZ], R2 ;  /* 0x00000002070085a7 */ /* 0x000e64000800007f */
[----:B-1----:R-:W-:Y:S05]  /*86a0*/  @!P0 BRA `(.L_x_179) ;  /* 0xfffffffc00f08947 */ /* 0x002fea000383ffff */
[----:B------:R-:W-:Y:S05]  /*86b0*/  BRA `(.L_x_190) ;  /* 0xfffffffc00247947 */ /* 0x000fea000383ffff */
.L_x_191:
[----:B------:R-:W-:-:S00]  /*86c0*/  BRA `(.L_x_191) ;  /* 0xfffffffc00fc7947 */ /* 0x000fc0000383ffff */
[----:B------:R-:W-:-:S00]  /*86d0*/  NOP ;  /* 0x0000000000007918 */ /* 0x000fc00000000000 */
        /* <DEDUP_REMOVED lines=10> */
.L_x_192:


//--------------------- .nv.global.init           --------------------------
	.section	.nv.global.init,"aw",@progbits
.nv.global.init:
	.type		$str$22,@object
	.size		$str$22,($str$23 - $str$22)
$str$22:
        /*0000*/ 	.byte	0x6b, 0x5f, 0x74, 0x69, 0x6c, 0x65, 0x5f, 0x63, 0x6f, 0x75, 0x6e, 0x74, 0x20, 0x3e, 0x3d, 0x20
        /*0010*/ 	.byte	0x31, 0x00
	.type		$str$23,@object
	.size		$str$23,(__unnamed_1 - $str$23)
$str$23:
        /*0012*/ 	.byte	0x2f, 0x74, 0x6d, 0x70, 0x2f, 0x63, 0x75, 0x74, 0x6c, 0x61, 0x73, 0x73, 0x5f, 0x73, 0x77, 0x65
        /*0022*/ 	.byte	0x65, 0x70, 0x5f, 0x73, 0x72, 0x63, 0x2f, 0x69, 0x6e, 0x63, 0x6c, 0x75, 0x64, 0x65, 0x2f, 0x63
        /*0032*/ 	.byte	0x75, 0x74, 0x6c, 0x61, 0x73, 0x73, 0x2f, 0x67, 0x65, 0x6d, 0x6d, 0x2f, 0x63, 0x6f, 0x6c, 0x6c
        /*0042*/ 	.byte	0x65, 0x63, 0x74, 0x69, 0x76, 0x65, 0x2f, 0x73, 0x6d, 0x39, 0x30, 0x5f, 0x6d, 0x6d, 0x61, 0x5f
        /*0052*/ 	.byte	0x74, 0x6d, 0x61, 0x5f, 0x67, 0x6d, 0x6d, 0x61, 0x5f, 0x73, 0x73, 0x5f, 0x77, 0x61, 0x72, 0x70
        /*0062*/ 	.byte	0x73, 0x70, 0x65, 0x63, 0x69, 0x61, 0x6c, 0x69, 0x7a, 0x65, 0x64, 0x2e, 0x68, 0x70, 0x70, 0x00
	.type		__unnamed_1,@object
	.size		__unnamed_1,(.L_0 - __unnamed_1)
__unnamed_1:
        /*0072*/ 	.byte	0x76, 0x6f, 0x69, 0x64, 0x20, 0x63, 0x75, 0x74, 0x6c, 0x61, 0x73, 0x73, 0x3a, 0x3a, 0x67, 0x65
        /* <DEDUP_REMOVED lines=176> */
        /*0b82*/ 	.byte	0x3a, 0x3a, 0x69, 0x64, 0x65, 0x6e, 0x74, 0x69, 0x74, 0x79, 0x5d, 0x00
.L_0:


//--------------------- .nv.shared._ZN7cutlass13device_kernelINS_4gemm6kernel13GemmUniversalIN4cute5tupleIJiiiiEEENS1_10collective13CollectiveMmaINS1_34MainloopSm90TmaGmmaWarpSpecializedILi2ENS5_IJNS4_1CILi1EEESB_SB_EEENS1_32KernelTmaWarpSpecializedPingpongEEENS5_IJNSA_ILi64EEENSA_ILi128EEESG_EEENS_10tfloat32_tENS5_IJlSB_lEEESI_SJ_NS4_8TiledMMAINS4_8MMA_AtomIJNS4_4SM904GMMA30MMA_64x128x8_F32TF32TF32_SS_TNILNSN_7ScaleInE1ELSP_1EEEEEENS4_6LayoutISC_NS5_IJNSA_ILi0EEEST_ST_EEEEENS5_IJNS4_10UnderscoreESW_SW_EEEEENS4_13SM90_TMA_LOADENS4_14ComposedLayoutINS4_7SwizzleILi3ELi4ELi3EEENS4_18smem_ptr_flag_bitsILi32EEENSS_INS5_IJNSA_ILi8EEENSA_ILi32EEEEEENS5_IJS16_SB_EEEEEEEvNS4_8identityESZ_S1A_vS1B_EENS_8epilogue10collective6detail29Sm90TmaWarpSpecializedAdapterINS1E_15DefaultEpilogueISI_SJ_SJ_NS1D_6thread17LinearCombinationISI_Li1EffLNS1I_9ScaleType4KindE0ELNS_15FloatRoundStyleE2ESI_EENS1_15EpilogueDefaultEEEEEvvEEEEvNT_6ParamsE --------------------------
	.section	.nv.shared._ZN7cutlass13device_kernelINS_4gemm6kernel13GemmUniversalIN4cute5tupleIJiiiiEEENS1_10collective13CollectiveMmaINS1_34MainloopSm90TmaGmmaWarpSpecializedILi2ENS5_IJNS4_1CILi1EEESB_SB_EEENS1_32KernelTmaWarpSpecializedPingpongEEENS5_IJNSA_ILi64EEENSA_ILi128EEESG_EEENS_10tfloat32_tENS5_IJlSB_lEEESI_SJ_NS4_8TiledMMAINS4_8MMA_AtomIJNS4_4SM904GMMA30MMA_64x128x8_F32TF32TF32_SS_TNILNSN_7ScaleInE1ELSP_1EEEEEENS4_6LayoutISC_NS5_IJNSA_ILi0EEEST_ST_EEEEENS5_IJNS4_10UnderscoreESW_SW_EEEEENS4_13SM90_TMA_LOADENS4_14ComposedLayoutINS4_7SwizzleILi3ELi4ELi3EEENS4_18smem_ptr_flag_bitsILi32EEENSS_INS5_IJNSA_ILi8EEENSA_ILi32EEEEEENS5_IJS16_SB_EEEEEEEvNS4_8identityESZ_S1A_vS1B_EENS_8epilogue10collective6detail29Sm90TmaWarpSpecializedAdapterINS1E_15DefaultEpilogueISI_SJ_SJ_NS1D_6thread17LinearCombinationISI_Li1EffLNS1I_9ScaleType4KindE0ELNS_15FloatRoundStyleE2ESI_EENS1_15EpilogueDefaultEEEEEvvEEEEvNT_6ParamsE,"aw",@nobits
	.sectionflags	@""
	.align	16
	.zero		1024


//--------------------- .nv.shared.reserved.0     --------------------------
	.section	.nv.shared.reserved.0,"aw",@nobits
	.weak		__nv_reservedSMEM_offset_0_alias
	.size		__nv_reservedSMEM_offset_0_alias, 0, 0
	.other		__nv_reservedSMEM_offset_0_alias,@"STO_CUDA_RESERVED_SHARED STV_DEFAULT"
__nv_reservedSMEM_offset_0_alias:
	.zero		0


//--------------------- .nv.global                --------------------------
	.section	.nv.global,"aw",@nobits
.nv.global:
	.type		_ZN40_INTERNAL_fcde7b13_4_k_cu_ced3e051_232684cute1_E,@object
	.size		_ZN40_INTERNAL_fcde7b13_4_k_cu_ced3e051_232684cute1_E,(_ZN40_INTERNAL_fcde7b13_4_k_cu_ced3e051_232684cuda3std3__45__cpo6cbeginE - _ZN40_INTERNAL_fcde7b13_4_k_cu_ced3e051_232684cute1_E)
_ZN40_INTERNAL_fcde7b13_4_k_cu_ced3e051_232684cute1_E:
	.zero		1
	.type		_ZN40_INTERNAL_fcde7b13_4_k_cu_ced3e051_232684cuda3std3__45__cpo6cbeginE,@object
	.size		_ZN40_INTERNAL_fcde7b13_4_k_cu_ced3e051_232684cuda3std3__45__cpo6cbeginE,(_ZN40_INTERNAL_fcde7b13_4_k_cu_ced3e051_232684cuda3std3__48in_placeE - _ZN40_INTERNAL_fcde7b13_4_k_cu_ced3e051_232684cuda3std3__45__cpo6cbeginE)
_ZN40_INTERNAL_fcde7b13_4_k_cu_ced3e051_232684cuda3std3__45__cpo6cbeginE:
	.zero		1
	.type		_ZN40_INTERNAL_fcde7b13_4_k_cu_ced3e051_232684cuda3std3__48in_placeE,@object
	.size		_ZN40_INTERNAL_fcde7b13_4_k_cu_ced3e051_232684cuda3std3__48in_placeE,(_ZN40_INTERNAL_fcde7b13_4_k_cu_ced3e051_232684cuda3std6ranges3__45__cpo9iter_moveE - _ZN40_INTERNAL_fcde7b13_4_k_cu_ced3e051_232684cuda3std3__48in_placeE)
_ZN40_INTERNAL_fcde7b13_4_k_cu_ced3e051_232684cuda3std3__48in_placeE:
	.zero		1
	.type		_ZN40_INTERNAL_fcde7b13_4_k_cu_ced3e051_232684cuda3std6ranges3__45__cpo9iter_moveE,@object
	.size		_ZN40_INTERNAL_fcde7b13_4_k_cu_ced3e051_232684cuda3std6ranges3__45__cpo9iter_moveE,(_ZN40_INTERNAL_fcde7b13_4_k_cu_ced3e051_232684cuda3std3__45__cpo5beginE - _ZN40_INTERNAL_fcde7b13_4_k_cu_ced3e051_232684cuda3std6ranges3__45__cpo9iter_moveE)
_ZN40_INTERNAL_fcde7b13_4_k_cu_ced3e051_232684cuda3std6ranges3__45__cpo9iter_moveE:
	.zero		1
	.type		_ZN40_INTERNAL_fcde7b13_4_k_cu_ced3e051_232684cuda3std3__45__cpo5beginE,@object
	.size		_ZN40_INTERNAL_fcde7b13_4_k_cu_ced3e051_232684cuda3std3__45__cpo5beginE,(_ZN40_INTERNAL_fcde7b13_4_k_cu_ced3e051_232684cuda3std3__442_GLOBAL__N__fcde7b13_4_k_cu_ced3e051_232686ignoreE - _ZN40_INTERNAL_fcde7b13_4_k_cu_ced3e051_232684cuda3std3__45__cpo5beginE)
_ZN40_INTERNAL_fcde7b13_4_k_cu_ced3e051_232684cuda3std3__45__cpo5beginE:
	.zero		1
	.type		_ZN40_INTERNAL_fcde7b13_4_k_cu_ced3e051_232684cuda3std3__442_GLOBAL__N__fcde7b13_4_k_cu_ced3e051_232686ignoreE,@object
	.size		_ZN40_INTERNAL_fcde7b13_4_k_cu_ced3e051_232684cuda3std3__442_GLOBAL__N__fcde7b13_4_k_cu_ced3e051_232686ignoreE,(_ZN40_INTERNAL_fcde7b13_4_k_cu_ced3e051_232684cute7productE - _ZN40_INTERNAL_fcde7b13_4_k_cu_ced3e051_232684cuda3std3__442_GLOBAL__N__fcde7b13_4_k_cu_ced3e051_232686ignoreE)
_ZN40_INTERNAL_fcde7b13_4_k_cu_ced3e051_232684cuda3std3__442_GLOBAL__N__fcde7b13_4_k_cu_ced3e051_232686ignoreE:
	.zero		1
	.type		_ZN40_INTERNAL_fcde7b13_4_k_cu_ced3e051_232684cute7productE,@object
	.size		_ZN40_INTERNAL_fcde7b13_4_k_cu_ced3e051_232684cute7productE,(_ZN40_INTERNAL_fcde7b13_4_k_cu_ced3e051_232684cuda3std3__45__cpo3endE - _ZN40_INTERNAL_fcde7b13_4_k_cu_ced3e051_232684cute7productE)
_ZN40_INTERNAL_fcde7b13_4_k_cu_ced3e051_232684cute7productE:
	.zero		1
	.type		_ZN40_INTERNAL_fcde7b13_4_k_cu_ced3e051_232684cuda3std3__45__cpo3endE,@object
	.size		_ZN40_INTERNAL_fcde7b13_4_k_cu_ced3e051_232684cuda3std3__45__cpo3endE,(_ZN40_INTERNAL_fcde7b13_4_k_cu_ced3e051_232684cuda3std3__419piecewise_constructE - _ZN40_INTERNAL_fcde7b13_4_k_cu_ced3e051_232684cuda3std3__45__cpo3endE)
_ZN40_INTERNAL_fcde7b13_4_k_cu_ced3e051_232684cuda3std3__45__cpo3endE:
	.zero		1
	.type		_ZN40_INTERNAL_fcde7b13_4_k_cu_ced3e051_232684cuda3std3__419piecewise_constructE,@object
	.size		_ZN40_INTERNAL_fcde7b13_4_k_cu_ced3e051_232684cuda3std3__419piecewise_constructE,(_ZN40_INTERNAL_fcde7b13_4_k_cu_ced3e051_232684cuda3std3__45__cpo4cendE - _ZN40_INTERNAL_fcde7b13_4_k_cu_ced3e051_232684cuda3std3__419piecewise_constructE)
_ZN40_INTERNAL_fcde7b13_4_k_cu_ced3e051_232684cuda3std3__419piecewise_constructE:
	.zero		1
	.type		_ZN40_INTERNAL_fcde7b13_4_k_cu_ced3e051_232684cuda3std3__45__cpo4cendE,@object
	.size		_ZN40_INTERNAL_fcde7b13_4_k_cu_ced3e051_232684cuda3std3__45__cpo4cendE,(_ZN40_INTERNAL_fcde7b13_4_k_cu_ced3e051_232684cuda3std6ranges3__45__cpo4swapE - _ZN40_INTERNAL_fcde7b13_4_k_cu_ced3e051_232684cuda3std3__45__cpo4cendE)
_ZN40_INTERNAL_fcde7b13_4_k_cu_ced3e051_232684cuda3std3__45__cpo4cendE:
	.zero		1
	.type		_ZN40_INTERNAL_fcde7b13_4_k_cu_ced3e051_232684cuda3std6ranges3__45__cpo4swapE,@object
	.size		_ZN40_INTERNAL_fcde7b13_4_k_cu_ced3e051_232684cuda3std6ranges3__45__cpo4swapE,(.L_8 - _ZN40_INTERNAL_fcde7b13_4_k_cu_ced3e051_232684cuda3std6ranges3__45__cpo4swapE)
_ZN40_INTERNAL_fcde7b13_4_k_cu_ced3e051_232684cuda3std6ranges3__45__cpo4swapE:
	.zero		1
.L_8:


//--------------------- .nv.constant0._ZN7cutlass13device_kernelINS_4gemm6kernel13GemmUniversalIN4cute5tupleIJiiiiEEENS1_10collective13CollectiveMmaINS1_34MainloopSm90TmaGmmaWarpSpecializedILi2ENS5_IJNS4_1CILi1EEESB_SB_EEENS1_32KernelTmaWarpSpecializedPingpongEEENS5_IJNSA_ILi64EEENSA_ILi128EEESG_EEENS_10tfloat32_tENS5_IJlSB_lEEESI_SJ_NS4_8TiledMMAINS4_8MMA_AtomIJNS4_4SM904GMMA30MMA_64x128x8_F32TF32TF32_SS_TNILNSN_7ScaleInE1ELSP_1EEEEEENS4_6LayoutISC_NS5_IJNSA_ILi0EEEST_ST_EEEEENS5_IJNS4_10UnderscoreESW_SW_EEEEENS4_13SM90_TMA_LOADENS4_14ComposedLayoutINS4_7SwizzleILi3ELi4ELi3EEENS4_18smem_ptr_flag_bitsILi32EEENSS_INS5_IJNSA_ILi8EEENSA_ILi32EEEEEENS5_IJS16_SB_EEEEEEEvNS4_8identityESZ_S1A_vS1B_EENS_8epilogue10collective6detail29Sm90TmaWarpSpecializedAdapterINS1E_15DefaultEpilogueISI_SJ_SJ_NS1D_6thread17LinearCombinationISI_Li1EffLNS1I_9ScaleType4KindE0ELNS_15FloatRoundStyleE2ESI_EENS1_15EpilogueDefaultEEEEEvvEEEEvNT_6ParamsE --------------------------
	.section	.nv.constant0._ZN7cutlass13device_kernelINS_4gemm6kernel13GemmUniversalIN4cute5tupleIJiiiiEEENS1_10collective13CollectiveMmaINS1_34MainloopSm90TmaGmmaWarpSpecializedILi2ENS5_IJNS4_1CILi1EEESB_SB_EEENS1_32KernelTmaWarpSpecializedPingpongEEENS5_IJNSA_ILi64EEENSA_ILi128EEESG_EEENS_10tfloat32_tENS5_IJlSB_lEEESI_SJ_NS4_8TiledMMAINS4_8MMA_AtomIJNS4_4SM904GMMA30MMA_64x128x8_F32TF32TF32_SS_TNILNSN_7ScaleInE1ELSP_1EEEEEENS4_6LayoutISC_NS5_IJNSA_ILi0EEEST_ST_EEEEENS5_IJNS4_10UnderscoreESW_SW_EEEEENS4_13SM90_TMA_LOADENS4_14ComposedLayoutINS4_7SwizzleILi3ELi4ELi3EEENS4_18smem_ptr_flag_bitsILi32EEENSS_INS5_IJNSA_ILi8EEENSA_ILi32EEEEEENS5_IJS16_SB_EEEEEEEvNS4_8identityESZ_S1A_vS1B_EENS_8epilogue10collective6detail29Sm90TmaWarpSpecializedAdapterINS1E_15DefaultEpilogueISI_SJ_SJ_NS1D_6thread17LinearCombinationISI_Li1EffLNS1I_9ScaleType4KindE0ELNS_15FloatRoundStyleE2ESI_EENS1_15EpilogueDefaultEEEEEvvEEEEvNT_6ParamsE,"a",@progbits
	.sectionflags	@""
	.align	4
.nv.constant0._ZN7cutlass13device_kernelINS_4gemm6kernel13GemmUniversalIN4cute5tupleIJiiiiEEENS1_10collective13CollectiveMmaINS1_34MainloopSm90TmaGmmaWarpSpecializedILi2ENS5_IJNS4_1CILi1EEESB_SB_EEENS1_32KernelTmaWarpSpecializedPingpongEEENS5_IJNSA_ILi64EEENSA_ILi128EEESG_EEENS_10tfloat32_tENS5_IJlSB_lEEESI_SJ_NS4_8TiledMMAINS4_8MMA_AtomIJNS4_4SM904GMMA30MMA_64x128x8_F32TF32TF32_SS_TNILNSN_7ScaleInE1ELSP_1EEEEEENS4_6LayoutISC_NS5_IJNSA_ILi0EEEST_ST_EEEEENS5_IJNS4_10UnderscoreESW_SW_EEEEENS4_13SM90_TMA_LOADENS4_14ComposedLayoutINS4_7SwizzleILi3ELi4ELi3EEENS4_18smem_ptr_flag_bitsILi32EEENSS_INS5_IJNSA_ILi8EEENSA_ILi32EEEEEENS5_IJS16_SB_EEEEEEEvNS4_8identityESZ_S1A_vS1B_EENS_8epilogue10collective6detail29Sm90TmaWarpSpecializedAdapterINS1E_15DefaultEpilogueISI_SJ_SJ_NS1D_6thread17LinearCombinationISI_Li1EffLNS1I_9ScaleType4KindE0ELNS_15FloatRoundStyleE2ESI_EENS1_15EpilogueDefaultEEEEEvvEEEEvNT_6ParamsE:
	.zero		1664


//--------------------- SYMBOLS --------------------------

	.type		.nv.reservedSmem.offset0,@object
	.size		.nv.reservedSmem.offset0,0x4
	.type		__assertfail,@function
